//
// Generated by NVIDIA NVVM Compiler
//
// Compiler Build ID: CL-36424714
// Cuda compilation tools, release 13.0, V13.0.88
// Based on NVVM 20.0.0
//

.version 9.0
.target sm_100
.address_size 64

	// .globl	_Z6genARSPKfPfi
.global .align 4 .b8 precalc_xorwow_matrix[102400];
.global .align 4 .b8 precalc_xorwow_offset_matrix[102400];
.global .align 4 .b8 mrg32k3aM1[2304];
.global .align 4 .b8 mrg32k3aM2[2304];
.global .align 4 .b8 mrg32k3aM1SubSeq[2016];
.global .align 4 .b8 mrg32k3aM2SubSeq[2016];
.global .align 4 .b8 mrg32k3aM1Seq[2304];
.global .align 4 .b8 mrg32k3aM2Seq[2304];
.const .align 8 .b8 __cr_lgamma_table[72];

.visible .entry _Z6genARSPKfPfi(
	.param .u64 .ptr .align 1 _Z6genARSPKfPfi_param_0,
	.param .u64 .ptr .align 1 _Z6genARSPKfPfi_param_1,
	.param .u32 _Z6genARSPKfPfi_param_2
)
{
	.reg .pred 	%p<4>;
	.reg .b32 	%r<7>;
	.reg .b32 	%f<7>;
	.reg .b64 	%rd<13>;
	.reg .b64 	%fd<6>;

	ld.param.u64 	%rd2, [_Z6genARSPKfPfi_param_0];
	ld.param.u64 	%rd3, [_Z6genARSPKfPfi_param_1];
	ld.param.u32 	%r2, [_Z6genARSPKfPfi_param_2];
	cvta.to.global.u64 	%rd1, %rd3;
	mov.u32 	%r3, %ntid.x;
	mov.u32 	%r4, %ctaid.x;
	mov.u32 	%r5, %tid.x;
	mad.lo.s32 	%r1, %r3, %r4, %r5;
	setp.ge.s32 	%p1, %r1, %r2;
	@%p1 bra 	$L__BB0_6;
	cvta.to.global.u64 	%rd4, %rd2;
	mul.wide.s32 	%rd5, %r1, 4;
	add.s64 	%rd6, %rd4, %rd5;
	ld.global.f32 	%f1, [%rd6];
	mov.f32 	%f2, 0f40C90FDB;
	div.rn.f32 	%f3, %f2, %f1;
	cvt.f64.f32 	%fd1, %f3;
	setp.geu.f64 	%p2, %fd1, 0d3FB999999999999A;
	@%p2 bra 	$L__BB0_3;
	fma.rn.f64 	%fd4, %fd1, 0d4016000000000000, 0d3FDCCCCCCCCCCCCD;
	mul.f64 	%fd5, %fd4, 0d3FA8C7E280000000;
	cvt.rn.f32.f64 	%f6, %fd5;
	add.s64 	%rd12, %rd1, %rd5;
	st.global.f32 	[%rd12], %f6;
	bra.uni 	$L__BB0_6;
$L__BB0_3:
	setp.geu.f64 	%p3, %fd1, 0d3FD6666666666666;
	@%p3 bra 	$L__BB0_5;
	add.s64 	%rd10, %rd1, %rd5;
	mov.b32 	%r6, 1028013844;
	st.global.u32 	[%rd10], %r6;
	bra.uni 	$L__BB0_6;
$L__BB0_5:
	mov.f64 	%fd2, 0d3FD6666666666666;
	div.rn.f64 	%fd3, %fd2, %fd1;
	cvt.rn.f32.f64 	%f4, %fd3;
	mul.f32 	%f5, %f4, 0f3D463F14;
	add.s64 	%rd8, %rd1, %rd5;
	st.global.f32 	[%rd8], %f5;
$L__BB0_6:
	ret;

}
	// .globl	_Z6genWRSPKfS0_Pffi
.visible .entry _Z6genWRSPKfS0_Pffi(
	.param .u64 .ptr .align 1 _Z6genWRSPKfS0_Pffi_param_0,
	.param .u64 .ptr .align 1 _Z6genWRSPKfS0_Pffi_param_1,
	.param .u64 .ptr .align 1 _Z6genWRSPKfS0_Pffi_param_2,
	.param .f32 _Z6genWRSPKfS0_Pffi_param_3,
	.param .u32 _Z6genWRSPKfS0_Pffi_param_4
)
{
	.reg .pred 	%p<11>;
	.reg .b32 	%r<63>;
	.reg .b32 	%f<8>;
	.reg .b64 	%rd<12>;
	.reg .b64 	%fd<98>;

	ld.param.u64 	%rd2, [_Z6genWRSPKfS0_Pffi_param_0];
	ld.param.u64 	%rd3, [_Z6genWRSPKfS0_Pffi_param_1];
	ld.param.u64 	%rd4, [_Z6genWRSPKfS0_Pffi_param_2];
	ld.param.f32 	%f2, [_Z6genWRSPKfS0_Pffi_param_3];
	ld.param.u32 	%r22, [_Z6genWRSPKfS0_Pffi_param_4];
	mov.u32 	%r23, %ntid.x;
	mov.u32 	%r24, %ctaid.x;
	mov.u32 	%r25, %tid.x;
	mad.lo.s32 	%r1, %r23, %r24, %r25;
	setp.ge.s32 	%p1, %r1, %r22;
	@%p1 bra 	$L__BB1_17;
	cvta.to.global.u64 	%rd5, %rd2;
	cvta.to.global.u64 	%rd6, %rd3;
	mul.wide.s32 	%rd7, %r1, 4;
	add.s64 	%rd8, %rd5, %rd7;
	ld.global.f32 	%f3, [%rd8];
	mul.f32 	%f4, %f3, %f3;
	cvt.f64.f32 	%fd1, %f4;
	add.s64 	%rd9, %rd6, %rd7;
	ld.global.f32 	%f1, [%rd9];
	mov.f64 	%fd92, 0d3FEB333333333333;
	{
	.reg .b32 %temp; 
	mov.b64 	{%temp, %r55}, %fd92;
	}
	{
	.reg .b32 %temp; 
	mov.b64 	{%r56, %temp}, %fd92;
	}
	setp.gt.s32 	%p2, %r55, 1048575;
	mov.b32 	%r57, -1023;
	@%p2 bra 	$L__BB1_3;
	mov.f64 	%fd92, 0d434B333333333333;
	{
	.reg .b32 %temp; 
	mov.b64 	{%temp, %r55}, %fd92;
	}
	{
	.reg .b32 %temp; 
	mov.b64 	{%r56, %temp}, %fd92;
	}
	mov.b32 	%r57, -1077;
$L__BB1_3:
	add.s32 	%r28, %r55, -1;
	setp.gt.u32 	%p3, %r28, 2146435070;
	@%p3 bra 	$L__BB1_7;
	shr.u32 	%r31, %r55, 20;
	add.s32 	%r58, %r57, %r31;
	and.b32  	%r32, %r55, 1048575;
	or.b32  	%r33, %r32, 1072693248;
	mov.b64 	%fd93, {%r56, %r33};
	setp.lt.u32 	%p5, %r33, 1073127583;
	@%p5 bra 	$L__BB1_6;
	{
	.reg .b32 %temp; 
	mov.b64 	{%r34, %temp}, %fd93;
	}
	{
	.reg .b32 %temp; 
	mov.b64 	{%temp, %r35}, %fd93;
	}
	add.s32 	%r36, %r35, -1048576;
	mov.b64 	%fd93, {%r34, %r36};
	add.s32 	%r58, %r58, 1;
$L__BB1_6:
	add.f64 	%fd21, %fd93, 0dBFF0000000000000;
	add.f64 	%fd22, %fd93, 0d3FF0000000000000;
	rcp.approx.ftz.f64 	%fd23, %fd22;
	neg.f64 	%fd24, %fd22;
	fma.rn.f64 	%fd25, %fd24, %fd23, 0d3FF0000000000000;
	fma.rn.f64 	%fd26, %fd25, %fd25, %fd25;
	fma.rn.f64 	%fd27, %fd26, %fd23, %fd23;
	mul.f64 	%fd28, %fd21, %fd27;
	fma.rn.f64 	%fd29, %fd21, %fd27, %fd28;
	mul.f64 	%fd30, %fd29, %fd29;
	fma.rn.f64 	%fd31, %fd30, 0d3EB1380B3AE80F1E, 0d3ED0EE258B7A8B04;
	fma.rn.f64 	%fd32, %fd31, %fd30, 0d3EF3B2669F02676F;
	fma.rn.f64 	%fd33, %fd32, %fd30, 0d3F1745CBA9AB0956;
	fma.rn.f64 	%fd34, %fd33, %fd30, 0d3F3C71C72D1B5154;
	fma.rn.f64 	%fd35, %fd34, %fd30, 0d3F624924923BE72D;
	fma.rn.f64 	%fd36, %fd35, %fd30, 0d3F8999999999A3C4;
	fma.rn.f64 	%fd37, %fd36, %fd30, 0d3FB5555555555554;
	sub.f64 	%fd38, %fd21, %fd29;
	add.f64 	%fd39, %fd38, %fd38;
	neg.f64 	%fd40, %fd29;
	fma.rn.f64 	%fd41, %fd40, %fd21, %fd39;
	mul.f64 	%fd42, %fd27, %fd41;
	mul.f64 	%fd43, %fd30, %fd37;
	fma.rn.f64 	%fd44, %fd43, %fd29, %fd42;
	xor.b32  	%r37, %r58, -2147483648;
	mov.b32 	%r38, 1127219200;
	mov.b64 	%fd45, {%r37, %r38};
	mov.b32 	%r39, -2147483648;
	mov.b64 	%fd46, {%r39, %r38};
	sub.f64 	%fd47, %fd45, %fd46;
	fma.rn.f64 	%fd48, %fd47, 0d3FE62E42FEFA39EF, %fd29;
	fma.rn.f64 	%fd49, %fd47, 0dBFE62E42FEFA39EF, %fd48;
	sub.f64 	%fd50, %fd49, %fd29;
	sub.f64 	%fd51, %fd44, %fd50;
	fma.rn.f64 	%fd52, %fd47, 0d3C7ABC9E3B39803F, %fd51;
	add.f64 	%fd94, %fd48, %fd52;
	bra.uni 	$L__BB1_8;
$L__BB1_7:
	fma.rn.f64 	%fd20, %fd92, 0d7FF0000000000000, 0d7FF0000000000000;
	{
	.reg .b32 %temp; 
	mov.b64 	{%temp, %r29}, %fd92;
	}
	and.b32  	%r30, %r29, 2147483647;
	setp.eq.s32 	%p4, %r30, 0;
	selp.f64 	%fd94, 0dFFF0000000000000, %fd20, %p4;
$L__BB1_8:
	mul.f64 	%fd53, %fd94, 0dC00921FB60000000;
	mul.f32 	%f5, %f2, %f1;
	cvt.f64.f32 	%fd54, %f5;
	div.rn.f64 	%fd95, %fd53, %fd54;
	{
	.reg .b32 %temp; 
	mov.b64 	{%temp, %r59}, %fd95;
	}
	{
	.reg .b32 %temp; 
	mov.b64 	{%r60, %temp}, %fd95;
	}
	setp.gt.s32 	%p6, %r59, 1048575;
	mov.b32 	%r61, -1023;
	@%p6 bra 	$L__BB1_10;
	mul.f64 	%fd95, %fd95, 0d4350000000000000;
	{
	.reg .b32 %temp; 
	mov.b64 	{%temp, %r59}, %fd95;
	}
	{
	.reg .b32 %temp; 
	mov.b64 	{%r60, %temp}, %fd95;
	}
	mov.b32 	%r61, -1077;
$L__BB1_10:
	add.s32 	%r42, %r59, -1;
	setp.gt.u32 	%p7, %r42, 2146435070;
	@%p7 bra 	$L__BB1_14;
	shr.u32 	%r45, %r59, 20;
	add.s32 	%r62, %r61, %r45;
	and.b32  	%r46, %r59, 1048575;
	or.b32  	%r47, %r46, 1072693248;
	mov.b64 	%fd96, {%r60, %r47};
	setp.lt.u32 	%p9, %r47, 1073127583;
	@%p9 bra 	$L__BB1_13;
	{
	.reg .b32 %temp; 
	mov.b64 	{%r48, %temp}, %fd96;
	}
	{
	.reg .b32 %temp; 
	mov.b64 	{%temp, %r49}, %fd96;
	}
	add.s32 	%r50, %r49, -1048576;
	mov.b64 	%fd96, {%r48, %r50};
	add.s32 	%r62, %r62, 1;
$L__BB1_13:
	add.f64 	%fd56, %fd96, 0dBFF0000000000000;
	add.f64 	%fd57, %fd96, 0d3FF0000000000000;
	rcp.approx.ftz.f64 	%fd58, %fd57;
	neg.f64 	%fd59, %fd57;
	fma.rn.f64 	%fd60, %fd59, %fd58, 0d3FF0000000000000;
	fma.rn.f64 	%fd61, %fd60, %fd60, %fd60;
	fma.rn.f64 	%fd62, %fd61, %fd58, %fd58;
	mul.f64 	%fd63, %fd56, %fd62;
	fma.rn.f64 	%fd64, %fd56, %fd62, %fd63;
	mul.f64 	%fd65, %fd64, %fd64;
	fma.rn.f64 	%fd66, %fd65, 0d3EB1380B3AE80F1E, 0d3ED0EE258B7A8B04;
	fma.rn.f64 	%fd67, %fd66, %fd65, 0d3EF3B2669F02676F;
	fma.rn.f64 	%fd68, %fd67, %fd65, 0d3F1745CBA9AB0956;
	fma.rn.f64 	%fd69, %fd68, %fd65, 0d3F3C71C72D1B5154;
	fma.rn.f64 	%fd70, %fd69, %fd65, 0d3F624924923BE72D;
	fma.rn.f64 	%fd71, %fd70, %fd65, 0d3F8999999999A3C4;
	fma.rn.f64 	%fd72, %fd71, %fd65, 0d3FB5555555555554;
	sub.f64 	%fd73, %fd56, %fd64;
	add.f64 	%fd74, %fd73, %fd73;
	neg.f64 	%fd75, %fd64;
	fma.rn.f64 	%fd76, %fd75, %fd56, %fd74;
	mul.f64 	%fd77, %fd62, %fd76;
	mul.f64 	%fd78, %fd65, %fd72;
	fma.rn.f64 	%fd79, %fd78, %fd64, %fd77;
	xor.b32  	%r51, %r62, -2147483648;
	mov.b32 	%r52, 1127219200;
	mov.b64 	%fd80, {%r51, %r52};
	mov.b32 	%r53, -2147483648;
	mov.b64 	%fd81, {%r53, %r52};
	sub.f64 	%fd82, %fd80, %fd81;
	fma.rn.f64 	%fd83, %fd82, 0d3FE62E42FEFA39EF, %fd64;
	fma.rn.f64 	%fd84, %fd82, 0dBFE62E42FEFA39EF, %fd83;
	sub.f64 	%fd85, %fd84, %fd64;
	sub.f64 	%fd86, %fd79, %fd85;
	fma.rn.f64 	%fd87, %fd82, 0d3C7ABC9E3B39803F, %fd86;
	add.f64 	%fd97, %fd83, %fd87;
	bra.uni 	$L__BB1_15;
$L__BB1_14:
	fma.rn.f64 	%fd55, %fd95, 0d7FF0000000000000, 0d7FF0000000000000;
	{
	.reg .b32 %temp; 
	mov.b64 	{%temp, %r43}, %fd95;
	}
	and.b32  	%r44, %r43, 2147483647;
	setp.eq.s32 	%p8, %r44, 0;
	selp.f64 	%fd97, 0dFFF0000000000000, %fd55, %p8;
$L__BB1_15:
	mul.f32 	%f6, %f1, 0fC0490FDB;
	cvt.f64.f32 	%fd88, %f6;
	mul.f64 	%fd89, %fd97, %fd88;
	mul.f64 	%fd90, %fd1, 0d3FA999999999999A;
	div.rn.f64 	%fd91, %fd90, %fd89;
	cvt.rn.f32.f64 	%f7, %fd91;
	cvta.to.global.u64 	%rd10, %rd4;
	add.s64 	%rd1, %rd10, %rd7;
	st.global.f32 	[%rd1], %f7;
	setp.geu.f32 	%p10, %f7, 0f00000000;
	@%p10 bra 	$L__BB1_17;
	mov.b32 	%r54, 0;
	st.global.u32 	[%rd1], %r54;
$L__BB1_17:
	ret;

}
	// .globl	_Z9setupPRNGP17curandStateXORWOW
.visible .entry _Z9setupPRNGP17curandStateXORWOW(
	.param .u64 .ptr .align 1 _Z9setupPRNGP17curandStateXORWOW_param_0
)
{
	.reg .pred 	%p<24>;
	.reg .b32 	%r<406>;
	.reg .b64 	%rd<18>;

	ld.param.u64 	%rd8, [_Z9setupPRNGP17curandStateXORWOW_param_0];
	cvta.to.global.u64 	%rd9, %rd8;
	mov.u32 	%r182, %tid.x;
	mov.u32 	%r183, %ntid.x;
	mov.u32 	%r184, %ctaid.x;
	mad.lo.s32 	%r185, %r183, %r184, %r182;
	cvt.s64.s32 	%rd17, %r185;
	mul.wide.s32 	%rd10, %r185, 48;
	add.s64 	%rd2, %rd9, %rd10;
	mov.b32 	%r186, 15466383;
	mov.b32 	%r187, -746123630;
	st.global.v2.u32 	[%rd2], {%r187, %r186};
	mov.b32 	%r188, -123459836;
	mov.b32 	%r189, -334862433;
	st.global.v2.u32 	[%rd2+8], {%r189, %r188};
	mov.b32 	%r190, -102207085;
	mov.b32 	%r191, -589760388;
	st.global.v2.u32 	[%rd2+16], {%r191, %r190};
	setp.eq.s32 	%p1, %r185, 0;
	@%p1 bra 	$L__BB2_42;
	mov.b32 	%r312, 0;
	mov.u64 	%rd12, precalc_xorwow_matrix;
$L__BB2_2:
	and.b64  	%rd4, %rd17, 3;
	setp.eq.s64 	%p2, %rd4, 0;
	@%p2 bra 	$L__BB2_41;
	mul.wide.u32 	%rd11, %r312, 3200;
	add.s64 	%rd5, %rd12, %rd11;
	cvt.u32.u64 	%r2, %rd4;
	mov.b32 	%r313, 0;
$L__BB2_4:
	mov.b32 	%r326, 0;
	mov.u32 	%r327, %r326;
	mov.u32 	%r328, %r326;
	mov.u32 	%r329, %r326;
	mov.u32 	%r330, %r326;
	mov.u32 	%r319, %r326;
$L__BB2_5:
	mul.wide.u32 	%rd13, %r319, 4;
	add.s64 	%rd14, %rd2, %rd13;
	ld.global.u32 	%r10, [%rd14+4];
	shl.b32 	%r11, %r319, 5;
	mov.b32 	%r325, 0;
$L__BB2_6:
	.pragma "nounroll";
	shr.u32 	%r196, %r10, %r325;
	and.b32  	%r197, %r196, 1;
	setp.eq.b32 	%p3, %r197, 1;
	not.pred 	%p4, %p3;
	add.s32 	%r198, %r11, %r325;
	mul.lo.s32 	%r199, %r198, 5;
	mul.wide.u32 	%rd15, %r199, 4;
	add.s64 	%rd6, %rd5, %rd15;
	@%p4 bra 	$L__BB2_8;
	ld.global.u32 	%r200, [%rd6];
	xor.b32  	%r330, %r330, %r200;
	ld.global.u32 	%r201, [%rd6+4];
	xor.b32  	%r329, %r329, %r201;
	ld.global.u32 	%r202, [%rd6+8];
	xor.b32  	%r328, %r328, %r202;
	ld.global.u32 	%r203, [%rd6+12];
	xor.b32  	%r327, %r327, %r203;
	ld.global.u32 	%r204, [%rd6+16];
	xor.b32  	%r326, %r326, %r204;
$L__BB2_8:
	and.b32  	%r206, %r196, 2;
	setp.eq.s32 	%p5, %r206, 0;
	@%p5 bra 	$L__BB2_10;
	ld.global.u32 	%r207, [%rd6+20];
	xor.b32  	%r330, %r330, %r207;
	ld.global.u32 	%r208, [%rd6+24];
	xor.b32  	%r329, %r329, %r208;
	ld.global.u32 	%r209, [%rd6+28];
	xor.b32  	%r328, %r328, %r209;
	ld.global.u32 	%r210, [%rd6+32];
	xor.b32  	%r327, %r327, %r210;
	ld.global.u32 	%r211, [%rd6+36];
	xor.b32  	%r326, %r326, %r211;
$L__BB2_10:
	and.b32  	%r213, %r196, 4;
	setp.eq.s32 	%p6, %r213, 0;
	@%p6 bra 	$L__BB2_12;
	ld.global.u32 	%r214, [%rd6+40];
	xor.b32  	%r330, %r330, %r214;
	ld.global.u32 	%r215, [%rd6+44];
	xor.b32  	%r329, %r329, %r215;
	ld.global.u32 	%r216, [%rd6+48];
	xor.b32  	%r328, %r328, %r216;
	ld.global.u32 	%r217, [%rd6+52];
	xor.b32  	%r327, %r327, %r217;
	ld.global.u32 	%r218, [%rd6+56];
	xor.b32  	%r326, %r326, %r218;
$L__BB2_12:
	and.b32  	%r220, %r196, 8;
	setp.eq.s32 	%p7, %r220, 0;
	@%p7 bra 	$L__BB2_14;
	ld.global.u32 	%r221, [%rd6+60];
	xor.b32  	%r330, %r330, %r221;
	ld.global.u32 	%r222, [%rd6+64];
	xor.b32  	%r329, %r329, %r222;
	ld.global.u32 	%r223, [%rd6+68];
	xor.b32  	%r328, %r328, %r223;
	ld.global.u32 	%r224, [%rd6+72];
	xor.b32  	%r327, %r327, %r224;
	ld.global.u32 	%r225, [%rd6+76];
	xor.b32  	%r326, %r326, %r225;
$L__BB2_14:
	and.b32  	%r227, %r196, 16;
	setp.eq.s32 	%p8, %r227, 0;
	@%p8 bra 	$L__BB2_16;
	ld.global.u32 	%r228, [%rd6+80];
	xor.b32  	%r330, %r330, %r228;
	ld.global.u32 	%r229, [%rd6+84];
	xor.b32  	%r329, %r329, %r229;
	ld.global.u32 	%r230, [%rd6+88];
	xor.b32  	%r328, %r328, %r230;
	ld.global.u32 	%r231, [%rd6+92];
	xor.b32  	%r327, %r327, %r231;
	ld.global.u32 	%r232, [%rd6+96];
	xor.b32  	%r326, %r326, %r232;
$L__BB2_16:
	and.b32  	%r234, %r196, 32;
	setp.eq.s32 	%p9, %r234, 0;
	@%p9 bra 	$L__BB2_18;
	ld.global.u32 	%r235, [%rd6+100];
	xor.b32  	%r330, %r330, %r235;
	ld.global.u32 	%r236, [%rd6+104];
	xor.b32  	%r329, %r329, %r236;
	ld.global.u32 	%r237, [%rd6+108];
	xor.b32  	%r328, %r328, %r237;
	ld.global.u32 	%r238, [%rd6+112];
	xor.b32  	%r327, %r327, %r238;
	ld.global.u32 	%r239, [%rd6+116];
	xor.b32  	%r326, %r326, %r239;
$L__BB2_18:
	and.b32  	%r241, %r196, 64;
	setp.eq.s32 	%p10, %r241, 0;
	@%p10 bra 	$L__BB2_20;
	ld.global.u32 	%r242, [%rd6+120];
	xor.b32  	%r330, %r330, %r242;
	ld.global.u32 	%r243, [%rd6+124];
	xor.b32  	%r329, %r329, %r243;
	ld.global.u32 	%r244, [%rd6+128];
	xor.b32  	%r328, %r328, %r244;
	ld.global.u32 	%r245, [%rd6+132];
	xor.b32  	%r327, %r327, %r245;
	ld.global.u32 	%r246, [%rd6+136];
	xor.b32  	%r326, %r326, %r246;
$L__BB2_20:
	and.b32  	%r248, %r196, 128;
	setp.eq.s32 	%p11, %r248, 0;
	@%p11 bra 	$L__BB2_22;
	ld.global.u32 	%r249, [%rd6+140];
	xor.b32  	%r330, %r330, %r249;
	ld.global.u32 	%r250, [%rd6+144];
	xor.b32  	%r329, %r329, %r250;
	ld.global.u32 	%r251, [%rd6+148];
	xor.b32  	%r328, %r328, %r251;
	ld.global.u32 	%r252, [%rd6+152];
	xor.b32  	%r327, %r327, %r252;
	ld.global.u32 	%r253, [%rd6+156];
	xor.b32  	%r326, %r326, %r253;
$L__BB2_22:
	and.b32  	%r255, %r196, 256;
	setp.eq.s32 	%p12, %r255, 0;
	@%p12 bra 	$L__BB2_24;
	ld.global.u32 	%r256, [%rd6+160];
	xor.b32  	%r330, %r330, %r256;
	ld.global.u32 	%r257, [%rd6+164];
	xor.b32  	%r329, %r329, %r257;
	ld.global.u32 	%r258, [%rd6+168];
	xor.b32  	%r328, %r328, %r258;
	ld.global.u32 	%r259, [%rd6+172];
	xor.b32  	%r327, %r327, %r259;
	ld.global.u32 	%r260, [%rd6+176];
	xor.b32  	%r326, %r326, %r260;
$L__BB2_24:
	and.b32  	%r262, %r196, 512;
	setp.eq.s32 	%p13, %r262, 0;
	@%p13 bra 	$L__BB2_26;
	ld.global.u32 	%r263, [%rd6+180];
	xor.b32  	%r330, %r330, %r263;
	ld.global.u32 	%r264, [%rd6+184];
	xor.b32  	%r329, %r329, %r264;
	ld.global.u32 	%r265, [%rd6+188];
	xor.b32  	%r328, %r328, %r265;
	ld.global.u32 	%r266, [%rd6+192];
	xor.b32  	%r327, %r327, %r266;
	ld.global.u32 	%r267, [%rd6+196];
	xor.b32  	%r326, %r326, %r267;
$L__BB2_26:
	and.b32  	%r269, %r196, 1024;
	setp.eq.s32 	%p14, %r269, 0;
	@%p14 bra 	$L__BB2_28;
	ld.global.u32 	%r270, [%rd6+200];
	xor.b32  	%r330, %r330, %r270;
	ld.global.u32 	%r271, [%rd6+204];
	xor.b32  	%r329, %r329, %r271;
	ld.global.u32 	%r272, [%rd6+208];
	xor.b32  	%r328, %r328, %r272;
	ld.global.u32 	%r273, [%rd6+212];
	xor.b32  	%r327, %r327, %r273;
	ld.global.u32 	%r274, [%rd6+216];
	xor.b32  	%r326, %r326, %r274;
$L__BB2_28:
	and.b32  	%r276, %r196, 2048;
	setp.eq.s32 	%p15, %r276, 0;
	@%p15 bra 	$L__BB2_30;
	ld.global.u32 	%r277, [%rd6+220];
	xor.b32  	%r330, %r330, %r277;
	ld.global.u32 	%r278, [%rd6+224];
	xor.b32  	%r329, %r329, %r278;
	ld.global.u32 	%r279, [%rd6+228];
	xor.b32  	%r328, %r328, %r279;
	ld.global.u32 	%r280, [%rd6+232];
	xor.b32  	%r327, %r327, %r280;
	ld.global.u32 	%r281, [%rd6+236];
	xor.b32  	%r326, %r326, %r281;
$L__BB2_30:
	and.b32  	%r283, %r196, 4096;
	setp.eq.s32 	%p16, %r283, 0;
	@%p16 bra 	$L__BB2_32;
	ld.global.u32 	%r284, [%rd6+240];
	xor.b32  	%r330, %r330, %r284;
	ld.global.u32 	%r285, [%rd6+244];
	xor.b32  	%r329, %r329, %r285;
	ld.global.u32 	%r286, [%rd6+248];
	xor.b32  	%r328, %r328, %r286;
	ld.global.u32 	%r287, [%rd6+252];
	xor.b32  	%r327, %r327, %r287;
	ld.global.u32 	%r288, [%rd6+256];
	xor.b32  	%r326, %r326, %r288;
$L__BB2_32:
	and.b32  	%r290, %r196, 8192;
	setp.eq.s32 	%p17, %r290, 0;
	@%p17 bra 	$L__BB2_34;
	ld.global.u32 	%r291, [%rd6+260];
	xor.b32  	%r330, %r330, %r291;
	ld.global.u32 	%r292, [%rd6+264];
	xor.b32  	%r329, %r329, %r292;
	ld.global.u32 	%r293, [%rd6+268];
	xor.b32  	%r328, %r328, %r293;
	ld.global.u32 	%r294, [%rd6+272];
	xor.b32  	%r327, %r327, %r294;
	ld.global.u32 	%r295, [%rd6+276];
	xor.b32  	%r326, %r326, %r295;
$L__BB2_34:
	and.b32  	%r297, %r196, 16384;
	setp.eq.s32 	%p18, %r297, 0;
	@%p18 bra 	$L__BB2_36;
	ld.global.u32 	%r298, [%rd6+280];
	xor.b32  	%r330, %r330, %r298;
	ld.global.u32 	%r299, [%rd6+284];
	xor.b32  	%r329, %r329, %r299;
	ld.global.u32 	%r300, [%rd6+288];
	xor.b32  	%r328, %r328, %r300;
	ld.global.u32 	%r301, [%rd6+292];
	xor.b32  	%r327, %r327, %r301;
	ld.global.u32 	%r302, [%rd6+296];
	xor.b32  	%r326, %r326, %r302;
$L__BB2_36:
	and.b32  	%r304, %r196, 32768;
	setp.eq.s32 	%p19, %r304, 0;
	@%p19 bra 	$L__BB2_38;
	ld.global.u32 	%r305, [%rd6+300];
	xor.b32  	%r330, %r330, %r305;
	ld.global.u32 	%r306, [%rd6+304];
	xor.b32  	%r329, %r329, %r306;
	ld.global.u32 	%r307, [%rd6+308];
	xor.b32  	%r328, %r328, %r307;
	ld.global.u32 	%r308, [%rd6+312];
	xor.b32  	%r327, %r327, %r308;
	ld.global.u32 	%r309, [%rd6+316];
	xor.b32  	%r326, %r326, %r309;
$L__BB2_38:
	add.s32 	%r325, %r325, 16;
	setp.ne.s32 	%p20, %r325, 32;
	@%p20 bra 	$L__BB2_6;
	mad.lo.s32 	%r310, %r319, -31, %r11;
	add.s32 	%r319, %r310, 1;
	setp.ne.s32 	%p21, %r319, 5;
	@%p21 bra 	$L__BB2_5;
	st.global.u32 	[%rd2+4], %r330;
	st.global.u32 	[%rd2+8], %r329;
	st.global.u32 	[%rd2+12], %r328;
	st.global.u32 	[%rd2+16], %r327;
	st.global.u32 	[%rd2+20], %r326;
	add.s32 	%r313, %r313, 1;
	setp.lt.u32 	%p22, %r313, %r2;
	@%p22 bra 	$L__BB2_4;
$L__BB2_41:
	shr.u64 	%rd7, %rd17, 2;
	add.s32 	%r312, %r312, 1;
	setp.gt.u64 	%p23, %rd17, 3;
	mov.u64 	%rd17, %rd7;
	@%p23 bra 	$L__BB2_2;
$L__BB2_42:
	mov.b32 	%r311, 0;
	st.global.v2.u32 	[%rd2+24], {%r311, %r311};
	st.global.u32 	[%rd2+32], %r311;
	mov.b64 	%rd16, 0;
	st.global.u64 	[%rd2+40], %rd16;
	ret;

}
	// .globl	_Z6genASWPKfS0_S0_PfiiP17curandStateXORWOW
.visible .entry _Z6genASWPKfS0_S0_PfiiP17curandStateXORWOW(
	.param .u64 .ptr .align 1 _Z6genASWPKfS0_S0_PfiiP17curandStateXORWOW_param_0,
	.param .u64 .ptr .align 1 _Z6genASWPKfS0_S0_PfiiP17curandStateXORWOW_param_1,
	.param .u64 .ptr .align 1 _Z6genASWPKfS0_S0_PfiiP17curandStateXORWOW_param_2,
	.param .u64 .ptr .align 1 _Z6genASWPKfS0_S0_PfiiP17curandStateXORWOW_param_3,
	.param .u32 _Z6genASWPKfS0_S0_PfiiP17curandStateXORWOW_param_4,
	.param .u32 _Z6genASWPKfS0_S0_PfiiP17curandStateXORWOW_param_5,
	.param .u64 .ptr .align 1 _Z6genASWPKfS0_S0_PfiiP17curandStateXORWOW_param_6
)
{
	.reg .pred 	%p<9>;
	.reg .b32 	%r<125>;
	.reg .b32 	%f<82>;
	.reg .b64 	%rd<37>;
	.reg .b64 	%fd<43>;

	ld.param.u64 	%rd15, [_Z6genASWPKfS0_S0_PfiiP17curandStateXORWOW_param_0];
	ld.param.u64 	%rd16, [_Z6genASWPKfS0_S0_PfiiP17curandStateXORWOW_param_1];
	ld.param.u64 	%rd13, [_Z6genASWPKfS0_S0_PfiiP17curandStateXORWOW_param_2];
	ld.param.u64 	%rd14, [_Z6genASWPKfS0_S0_PfiiP17curandStateXORWOW_param_3];
	ld.param.u32 	%r11, [_Z6genASWPKfS0_S0_PfiiP17curandStateXORWOW_param_4];
	ld.param.u32 	%r10, [_Z6genASWPKfS0_S0_PfiiP17curandStateXORWOW_param_5];
	ld.param.u64 	%rd17, [_Z6genASWPKfS0_S0_PfiiP17curandStateXORWOW_param_6];
	cvta.to.global.u64 	%rd1, %rd16;
	cvta.to.global.u64 	%rd2, %rd15;
	cvta.to.global.u64 	%rd3, %rd17;
	mov.u32 	%r12, %ntid.x;
	mov.u32 	%r13, %ctaid.x;
	mov.u32 	%r14, %tid.x;
	mad.lo.s32 	%r1, %r12, %r13, %r14;
	setp.ge.s32 	%p1, %r1, %r11;
	@%p1 bra 	$L__BB3_11;
	cvta.to.global.u64 	%rd18, %rd13;
	mul.wide.s32 	%rd19, %r1, 4;
	add.s64 	%rd20, %rd18, %rd19;
	ld.global.f32 	%f1, [%rd20];
	setp.lt.s32 	%p2, %r10, 1;
	mov.f32 	%f81, 0f00000000;
	@%p2 bra 	$L__BB3_10;
	and.b32  	%r2, %r10, 3;
	setp.lt.u32 	%p3, %r10, 4;
	mov.f32 	%f81, 0f00000000;
	mov.b32 	%r124, 0;
	@%p3 bra 	$L__BB3_5;
	and.b32  	%r124, %r10, 2147483644;
	neg.s32 	%r122, %r124;
	add.s64 	%rd36, %rd3, 96;
	add.s64 	%rd35, %rd2, 8;
	add.s64 	%rd34, %rd1, 8;
	mov.f32 	%f81, 0f00000000;
$L__BB3_4:
	.pragma "nounroll";
	ld.global.v2.u32 	{%r16, %r17}, [%rd36+-96];
	shr.u32 	%r18, %r17, 2;
	xor.b32  	%r19, %r18, %r17;
	ld.global.v2.u32 	{%r20, %r21}, [%rd36+-88];
	ld.global.v2.u32 	{%r22, %r23}, [%rd36+-80];
	st.global.v2.u32 	[%rd36+-88], {%r21, %r22};
	shl.b32 	%r24, %r23, 4;
	shl.b32 	%r25, %r19, 1;
	xor.b32  	%r26, %r25, %r24;
	xor.b32  	%r27, %r26, %r19;
	xor.b32  	%r28, %r27, %r23;
	st.global.v2.u32 	[%rd36+-80], {%r23, %r28};
	add.s32 	%r29, %r16, 362437;
	st.global.v2.u32 	[%rd36+-96], {%r29, %r20};
	add.s32 	%r30, %r28, %r29;
	cvt.rn.f32.u32 	%f15, %r30;
	fma.rn.f32 	%f16, %f15, 0f2F800000, 0f2F000000;
	mul.f32 	%f17, %f16, 0f40490FDB;
	fma.rn.f32 	%f18, %f16, 0f40490FDB, %f17;
	ld.global.f32 	%f19, [%rd35+-8];
	cvt.f64.f32 	%fd1, %f19;
	mul.f64 	%fd2, %fd1, 0d3FA47AE147AE147B;
	sqrt.rn.f64 	%fd3, %fd2;
	ld.global.f32 	%f20, [%rd34+-8];
	fma.rn.f32 	%f21, %f1, %f20, %f18;
	cos.approx.f32 	%f22, %f21;
	cvt.f64.f32 	%fd4, %f22;
	cvt.f64.f32 	%fd5, %f81;
	fma.rn.f64 	%fd6, %fd3, %fd4, %fd5;
	cvt.rn.f32.f64 	%f23, %fd6;
	ld.global.v2.u32 	{%r31, %r32}, [%rd36+-48];
	shr.u32 	%r33, %r32, 2;
	xor.b32  	%r34, %r33, %r32;
	ld.global.v2.u32 	{%r35, %r36}, [%rd36+-40];
	ld.global.v2.u32 	{%r37, %r38}, [%rd36+-32];
	st.global.v2.u32 	[%rd36+-40], {%r36, %r37};
	shl.b32 	%r39, %r38, 4;
	shl.b32 	%r40, %r34, 1;
	xor.b32  	%r41, %r40, %r39;
	xor.b32  	%r42, %r41, %r34;
	xor.b32  	%r43, %r42, %r38;
	st.global.v2.u32 	[%rd36+-32], {%r38, %r43};
	add.s32 	%r44, %r31, 362437;
	st.global.v2.u32 	[%rd36+-48], {%r44, %r35};
	add.s32 	%r45, %r43, %r44;
	cvt.rn.f32.u32 	%f24, %r45;
	fma.rn.f32 	%f25, %f24, 0f2F800000, 0f2F000000;
	mul.f32 	%f26, %f25, 0f40490FDB;
	fma.rn.f32 	%f27, %f25, 0f40490FDB, %f26;
	ld.global.f32 	%f28, [%rd35+-4];
	cvt.f64.f32 	%fd7, %f28;
	mul.f64 	%fd8, %fd7, 0d3FA47AE147AE147B;
	sqrt.rn.f64 	%fd9, %fd8;
	ld.global.f32 	%f29, [%rd34+-4];
	fma.rn.f32 	%f30, %f1, %f29, %f27;
	cos.approx.f32 	%f31, %f30;
	cvt.f64.f32 	%fd10, %f31;
	cvt.f64.f32 	%fd11, %f23;
	fma.rn.f64 	%fd12, %fd9, %fd10, %fd11;
	cvt.rn.f32.f64 	%f32, %fd12;
	ld.global.v2.u32 	{%r46, %r47}, [%rd36];
	shr.u32 	%r48, %r47, 2;
	xor.b32  	%r49, %r48, %r47;
	ld.global.v2.u32 	{%r50, %r51}, [%rd36+8];
	ld.global.v2.u32 	{%r52, %r53}, [%rd36+16];
	st.global.v2.u32 	[%rd36+8], {%r51, %r52};
	shl.b32 	%r54, %r53, 4;
	shl.b32 	%r55, %r49, 1;
	xor.b32  	%r56, %r55, %r54;
	xor.b32  	%r57, %r56, %r49;
	xor.b32  	%r58, %r57, %r53;
	st.global.v2.u32 	[%rd36+16], {%r53, %r58};
	add.s32 	%r59, %r46, 362437;
	st.global.v2.u32 	[%rd36], {%r59, %r50};
	add.s32 	%r60, %r58, %r59;
	cvt.rn.f32.u32 	%f33, %r60;
	fma.rn.f32 	%f34, %f33, 0f2F800000, 0f2F000000;
	mul.f32 	%f35, %f34, 0f40490FDB;
	fma.rn.f32 	%f36, %f34, 0f40490FDB, %f35;
	ld.global.f32 	%f37, [%rd35];
	cvt.f64.f32 	%fd13, %f37;
	mul.f64 	%fd14, %fd13, 0d3FA47AE147AE147B;
	sqrt.rn.f64 	%fd15, %fd14;
	ld.global.f32 	%f38, [%rd34];
	fma.rn.f32 	%f39, %f1, %f38, %f36;
	cos.approx.f32 	%f40, %f39;
	cvt.f64.f32 	%fd16, %f40;
	cvt.f64.f32 	%fd17, %f32;
	fma.rn.f64 	%fd18, %fd15, %fd16, %fd17;
	cvt.rn.f32.f64 	%f41, %fd18;
	ld.global.v2.u32 	{%r61, %r62}, [%rd36+48];
	shr.u32 	%r63, %r62, 2;
	xor.b32  	%r64, %r63, %r62;
	ld.global.v2.u32 	{%r65, %r66}, [%rd36+56];
	ld.global.v2.u32 	{%r67, %r68}, [%rd36+64];
	st.global.v2.u32 	[%rd36+56], {%r66, %r67};
	shl.b32 	%r69, %r68, 4;
	shl.b32 	%r70, %r64, 1;
	xor.b32  	%r71, %r70, %r69;
	xor.b32  	%r72, %r71, %r64;
	xor.b32  	%r73, %r72, %r68;
	st.global.v2.u32 	[%rd36+64], {%r68, %r73};
	add.s32 	%r74, %r61, 362437;
	st.global.v2.u32 	[%rd36+48], {%r74, %r65};
	add.s32 	%r75, %r73, %r74;
	cvt.rn.f32.u32 	%f42, %r75;
	fma.rn.f32 	%f43, %f42, 0f2F800000, 0f2F000000;
	mul.f32 	%f44, %f43, 0f40490FDB;
	fma.rn.f32 	%f45, %f43, 0f40490FDB, %f44;
	ld.global.f32 	%f46, [%rd35+4];
	cvt.f64.f32 	%fd19, %f46;
	mul.f64 	%fd20, %fd19, 0d3FA47AE147AE147B;
	sqrt.rn.f64 	%fd21, %fd20;
	ld.global.f32 	%f47, [%rd34+4];
	fma.rn.f32 	%f48, %f1, %f47, %f45;
	cos.approx.f32 	%f49, %f48;
	cvt.f64.f32 	%fd22, %f49;
	cvt.f64.f32 	%fd23, %f41;
	fma.rn.f64 	%fd24, %fd21, %fd22, %fd23;
	cvt.rn.f32.f64 	%f81, %fd24;
	add.s32 	%r122, %r122, 4;
	add.s64 	%rd36, %rd36, 192;
	add.s64 	%rd35, %rd35, 16;
	add.s64 	%rd34, %rd34, 16;
	setp.ne.s32 	%p4, %r122, 0;
	@%p4 bra 	$L__BB3_4;
$L__BB3_5:
	setp.eq.s32 	%p5, %r2, 0;
	@%p5 bra 	$L__BB3_10;
	setp.eq.s32 	%p6, %r2, 1;
	@%p6 bra 	$L__BB3_8;
	mul.wide.u32 	%rd21, %r124, 48;
	add.s64 	%rd22, %rd3, %rd21;
	ld.global.v2.u32 	{%r76, %r77}, [%rd22];
	shr.u32 	%r78, %r77, 2;
	xor.b32  	%r79, %r78, %r77;
	ld.global.v2.u32 	{%r80, %r81}, [%rd22+8];
	ld.global.v2.u32 	{%r82, %r83}, [%rd22+16];
	st.global.v2.u32 	[%rd22+8], {%r81, %r82};
	shl.b32 	%r84, %r83, 4;
	shl.b32 	%r85, %r79, 1;
	xor.b32  	%r86, %r85, %r84;
	xor.b32  	%r87, %r86, %r79;
	xor.b32  	%r88, %r87, %r83;
	st.global.v2.u32 	[%rd22+16], {%r83, %r88};
	add.s32 	%r89, %r76, 362437;
	st.global.v2.u32 	[%rd22], {%r89, %r80};
	add.s32 	%r90, %r88, %r89;
	cvt.rn.f32.u32 	%f51, %r90;
	fma.rn.f32 	%f52, %f51, 0f2F800000, 0f2F000000;
	mul.f32 	%f53, %f52, 0f40490FDB;
	fma.rn.f32 	%f54, %f52, 0f40490FDB, %f53;
	mul.wide.u32 	%rd23, %r124, 4;
	add.s64 	%rd24, %rd2, %rd23;
	ld.global.f32 	%f55, [%rd24];
	cvt.f64.f32 	%fd25, %f55;
	mul.f64 	%fd26, %fd25, 0d3FA47AE147AE147B;
	sqrt.rn.f64 	%fd27, %fd26;
	add.s64 	%rd25, %rd1, %rd23;
	ld.global.f32 	%f56, [%rd25];
	fma.rn.f32 	%f57, %f1, %f56, %f54;
	cos.approx.f32 	%f58, %f57;
	cvt.f64.f32 	%fd28, %f58;
	cvt.f64.f32 	%fd29, %f81;
	fma.rn.f64 	%fd30, %fd27, %fd28, %fd29;
	cvt.rn.f32.f64 	%f59, %fd30;
	ld.global.v2.u32 	{%r91, %r92}, [%rd22+48];
	shr.u32 	%r93, %r92, 2;
	xor.b32  	%r94, %r93, %r92;
	ld.global.v2.u32 	{%r95, %r96}, [%rd22+56];
	ld.global.v2.u32 	{%r97, %r98}, [%rd22+64];
	st.global.v2.u32 	[%rd22+56], {%r96, %r97};
	shl.b32 	%r99, %r98, 4;
	shl.b32 	%r100, %r94, 1;
	xor.b32  	%r101, %r100, %r99;
	xor.b32  	%r102, %r101, %r94;
	xor.b32  	%r103, %r102, %r98;
	st.global.v2.u32 	[%rd22+64], {%r98, %r103};
	add.s32 	%r104, %r91, 362437;
	st.global.v2.u32 	[%rd22+48], {%r104, %r95};
	add.s32 	%r105, %r103, %r104;
	cvt.rn.f32.u32 	%f60, %r105;
	fma.rn.f32 	%f61, %f60, 0f2F800000, 0f2F000000;
	mul.f32 	%f62, %f61, 0f40490FDB;
	fma.rn.f32 	%f63, %f61, 0f40490FDB, %f62;
	ld.global.f32 	%f64, [%rd24+4];
	cvt.f64.f32 	%fd31, %f64;
	mul.f64 	%fd32, %fd31, 0d3FA47AE147AE147B;
	sqrt.rn.f64 	%fd33, %fd32;
	ld.global.f32 	%f65, [%rd25+4];
	fma.rn.f32 	%f66, %f1, %f65, %f63;
	cos.approx.f32 	%f67, %f66;
	cvt.f64.f32 	%fd34, %f67;
	cvt.f64.f32 	%fd35, %f59;
	fma.rn.f64 	%fd36, %fd33, %fd34, %fd35;
	cvt.rn.f32.f64 	%f81, %fd36;
	add.s32 	%r124, %r124, 2;
$L__BB3_8:
	and.b32  	%r106, %r10, 1;
	setp.eq.b32 	%p7, %r106, 1;
	not.pred 	%p8, %p7;
	@%p8 bra 	$L__BB3_10;
	mul.wide.u32 	%rd26, %r124, 48;
	add.s64 	%rd27, %rd3, %rd26;
	ld.global.v2.u32 	{%r107, %r108}, [%rd27];
	shr.u32 	%r109, %r108, 2;
	xor.b32  	%r110, %r109, %r108;
	ld.global.v2.u32 	{%r111, %r112}, [%rd27+8];
	ld.global.v2.u32 	{%r113, %r114}, [%rd27+16];
	st.global.v2.u32 	[%rd27+8], {%r112, %r113};
	shl.b32 	%r115, %r114, 4;
	shl.b32 	%r116, %r110, 1;
	xor.b32  	%r117, %r116, %r115;
	xor.b32  	%r118, %r117, %r110;
	xor.b32  	%r119, %r118, %r114;
	st.global.v2.u32 	[%rd27+16], {%r114, %r119};
	add.s32 	%r120, %r107, 362437;
	st.global.v2.u32 	[%rd27], {%r120, %r111};
	add.s32 	%r121, %r119, %r120;
	cvt.rn.f32.u32 	%f68, %r121;
	fma.rn.f32 	%f69, %f68, 0f2F800000, 0f2F000000;
	mul.f32 	%f70, %f69, 0f40490FDB;
	fma.rn.f32 	%f71, %f69, 0f40490FDB, %f70;
	mul.wide.u32 	%rd28, %r124, 4;
	add.s64 	%rd29, %rd2, %rd28;
	ld.global.f32 	%f72, [%rd29];
	cvt.f64.f32 	%fd37, %f72;
	mul.f64 	%fd38, %fd37, 0d3FA47AE147AE147B;
	sqrt.rn.f64 	%fd39, %fd38;
	add.s64 	%rd30, %rd1, %rd28;
	ld.global.f32 	%f73, [%rd30];
	fma.rn.f32 	%f74, %f1, %f73, %f71;
	cos.approx.f32 	%f75, %f74;
	cvt.f64.f32 	%fd40, %f75;
	cvt.f64.f32 	%fd41, %f81;
	fma.rn.f64 	%fd42, %fd39, %fd40, %fd41;
	cvt.rn.f32.f64 	%f81, %fd42;
$L__BB3_10:
	cvta.to.global.u64 	%rd31, %rd14;
	add.s64 	%rd33, %rd31, %rd19;
	st.global.f32 	[%rd33], %f81;
$L__BB3_11:
	ret;

}


// ===== COMPILED SASS (sm_100) =====

	.target	sm_100

	.elftype	@"ET_EXEC"


//--------------------- .note.nv.tkinfo           --------------------------
	.section	.note.nv.tkinfo,"",@"SHT_NOTE"
	.sectionflags	@"SHF_NOTE_NV_TKINFO"
	.tkinfo
        /*0018*/ 	.word	0x00000002
        /*0030*/ 	.string	""
        /*0030*/ 	.string	"ptxas"
        /*0030*/ 	.string	"Cuda compilation tools, release 13.0, V13.0.88"
        /*0030*/ 	.string	"Build cuda_13.0.r13.0/compiler.36424714_0"
        /*0030*/ 	.string	"-arch sm_100 -m 64 "



//--------------------- .note.nv.cuinfo           --------------------------
	.section	.note.nv.cuinfo,"",@"SHT_NOTE"
	.sectionflags	@"SHF_NOTE_NV_CUINFO"
        /*0018*/ 	.short	0x0002
        /*001a*/ 	.short	0x0064
        /*001c*/ 	.short	0x0082
	.zero		2


//--------------------- .nv.info                  --------------------------
	.section	.nv.info,"",@"SHT_CUDA_INFO"
	.align	4


	//----- nvinfo : EIATTR_REGCOUNT
	.align		4
        /*0000*/ 	.byte	0x04, 0x2f
        /*0002*/ 	.short	(.L_10 - .L_9)
	.align		4
.L_9:
        /*0004*/ 	.word	index@(_Z6genARSPKfPfi)
        /*0008*/ 	.word	0x00000015


	//----- nvinfo : EIATTR_FRAME_SIZE
	.align		4
.L_10:
        /*000c*/ 	.byte	0x04, 0x11
        /*000e*/ 	.short	(.L_12 - .L_11)
	.align		4
.L_11:
        /*0010*/ 	.word	index@($__internal_3_$__cuda_sm3x_div_rn_noftz_f32_slowpath)
        /*0014*/ 	.word	0x00000000


	//----- nvinfo : EIATTR_FRAME_SIZE
	.align		4
.L_12:
        /*0018*/ 	.byte	0x04, 0x11
        /*001a*/ 	.short	(.L_14 - .L_13)
	.align		4
.L_13:
        /*001c*/ 	.word	index@($__internal_2_$__cuda_sm20_div_rn_f64_full)
        /*0020*/ 	.word	0x00000000


	//----- nvinfo : EIATTR_FRAME_SIZE
	.align		4
.L_14:
        /*0024*/ 	.byte	0x04, 0x11
        /*0026*/ 	.short	(.L_16 - .L_15)
	.align		4
.L_15:
        /*0028*/ 	.word	index@(_Z6genARSPKfPfi)
        /*002c*/ 	.word	0x00000000


	//----- nvinfo : EIATTR_REGCOUNT
	.align		4
.L_16:
        /*0030*/ 	.byte	0x04, 0x2f
        /*0032*/ 	.short	(.L_18 - .L_17)
	.align		4
.L_17:
        /*0034*/ 	.word	index@(_Z6genWRSPKfS0_Pffi)
        /*0038*/ 	.word	0x0000001c


	//----- nvinfo : EIATTR_FRAME_SIZE
	.align		4
.L_18:
        /*003c*/ 	.byte	0x04, 0x11
        /*003e*/ 	.short	(.L_20 - .L_19)
	.align		4
.L_19:
        /*0040*/ 	.word	index@($__internal_1_$__cuda_sm20_div_rn_f64_full)
        /*0044*/ 	.word	0x00000000


	//----- nvinfo : EIATTR_FRAME_SIZE
	.align		4
.L_20:
        /*0048*/ 	.byte	0x04, 0x11
        /*004a*/ 	.short	(.L_22 - .L_21)
	.align		4
.L_21:
        /*004c*/ 	.word	index@(_Z6genWRSPKfS0_Pffi)
        /*0050*/ 	.word	0x00000000


	//----- nvinfo : EIATTR_REGCOUNT
	.align		4
.L_22:
        /*0054*/ 	.byte	0x04, 0x2f
        /*0056*/ 	.short	(.L_24 - .L_23)
	.align		4
.L_23:
        /*0058*/ 	.word	index@(_Z9setupPRNGP17curandStateXORWOW)
        /*005c*/ 	.word	0x0000001f


	//----- nvinfo : EIATTR_FRAME_SIZE
	.align		4
.L_24:
        /*0060*/ 	.byte	0x04, 0x11
        /*0062*/ 	.short	(.L_26 - .L_25)
	.align		4
.L_25:
        /*0064*/ 	.word	index@(_Z9setupPRNGP17curandStateXORWOW)
        /*0068*/ 	.word	0x00000000


	//----- nvinfo : EIATTR_REGCOUNT
	.align		4
.L_26:
        /*006c*/ 	.byte	0x04, 0x2f
        /*006e*/ 	.short	(.L_28 - .L_27)
	.align		4
.L_27:
        /*0070*/ 	.word	index@(_Z6genASWPKfS0_S0_PfiiP17curandStateXORWOW)
        /*0074*/ 	.word	0x00000020


	//----- nvinfo : EIATTR_FRAME_SIZE
	.align		4
.L_28:
        /*0078*/ 	.byte	0x04, 0x11
        /*007a*/ 	.short	(.L_30 - .L_29)
	.align		4
.L_29:
        /*007c*/ 	.word	index@($__internal_0_$__cuda_sm20_dsqrt_rn_f64_mediumpath_v1)
        /*0080*/ 	.word	0x00000000


	//----- nvinfo : EIATTR_FRAME_SIZE
	.align		4
.L_30:
        /*0084*/ 	.byte	0x04, 0x11
        /*0086*/ 	.short	(.L_32 - .L_31)
	.align		4
.L_31:
        /*0088*/ 	.word	index@(_Z6genASWPKfS0_S0_PfiiP17curandStateXORWOW)
        /*008c*/ 	.word	0x00000000


	//----- nvinfo : EIATTR_MIN_STACK_SIZE
	.align		4
.L_32:
        /*0090*/ 	.byte	0x04, 0x12
        /*0092*/ 	.short	(.L_34 - .L_33)
	.align		4
.L_33:
        /*0094*/ 	.word	index@(_Z6genASWPKfS0_S0_PfiiP17curandStateXORWOW)
        /*0098*/ 	.word	0x00000000


	//----- nvinfo : EIATTR_MIN_STACK_SIZE
	.align		4
.L_34:
        /*009c*/ 	.byte	0x04, 0x12
        /*009e*/ 	.short	(.L_36 - .L_35)
	.align		4
.L_35:
        /*00a0*/ 	.word	index@(_Z9setupPRNGP17curandStateXORWOW)
        /*00a4*/ 	.word	0x00000000


	//----- nvinfo : EIATTR_MIN_STACK_SIZE
	.align		4
.L_36:
        /*00a8*/ 	.byte	0x04, 0x12
        /*00aa*/ 	.short	(.L_38 - .L_37)
	.align		4
.L_37:
        /*00ac*/ 	.word	index@(_Z6genWRSPKfS0_Pffi)
        /*00b0*/ 	.word	0x00000000


	//----- nvinfo : EIATTR_MIN_STACK_SIZE
	.align		4
.L_38:
        /*00b4*/ 	.byte	0x04, 0x12
        /*00b6*/ 	.short	(.L_40 - .L_39)
	.align		4
.L_39:
        /*00b8*/ 	.word	index@(_Z6genARSPKfPfi)
        /*00bc*/ 	.word	0x00000000
.L_40:


//--------------------- .nv.compat                --------------------------
	.section	.nv.compat,"",@"SHT_CUDA_COMPAT_INFO"
	.align	4
        /*0000*/ 	.byte	0x02, 0x09, 0x00, 0x00, 0x02, 0x02, 0x01, 0x00, 0x02, 0x05, 0x05, 0x00, 0x03, 0x07, 0x01, 0x01
        /*0010*/ 	.byte	0x02, 0x03, 0x00, 0x00, 0x02, 0x06, 0x01, 0x00, 0x04, 0x0b, 0x08, 0x00, 0x01, 0x00, 0x00, 0x00
        /*0020*/ 	.byte	0x00, 0x00, 0x00, 0x00


//--------------------- .nv.info._Z6genASWPKfS0_S0_PfiiP17curandStateXORWOW --------------------------
	.section	.nv.info._Z6genASWPKfS0_S0_PfiiP17curandStateXORWOW,"",@"SHT_CUDA_INFO"
	.sectionflags	@""
	.align	4


	//----- nvinfo : EIATTR_CUDA_API_VERSION
	.align		4
        /*0000*/ 	.byte	0x04, 0x37
        /*0002*/ 	.short	(.L_42 - .L_41)
.L_41:
        /*0004*/ 	.word	0x00000082


	//----- nvinfo : EIATTR_KPARAM_INFO
	.align		4
.L_42:
        /*0008*/ 	.byte	0x04, 0x17
        /*000a*/ 	.short	(.L_44 - .L_43)
.L_43:
        /*000c*/ 	.word	0x00000000
        /*0010*/ 	.short	0x0006
        /*0012*/ 	.short	0x0028
        /*0014*/ 	.byte	0x00, 0xf5, 0x21, 0x00


	//----- nvinfo : EIATTR_KPARAM_INFO
	.align		4
.L_44:
        /*0018*/ 	.byte	0x04, 0x17
        /*001a*/ 	.short	(.L_46 - .L_45)
.L_45:
        /*001c*/ 	.word	0x00000000
        /*0020*/ 	.short	0x0005
        /*0022*/ 	.short	0x0024
        /*0024*/ 	.byte	0x00, 0xf0, 0x11, 0x00


	//----- nvinfo : EIATTR_KPARAM_INFO
	.align		4
.L_46:
        /*0028*/ 	.byte	0x04, 0x17
        /*002a*/ 	.short	(.L_48 - .L_47)
.L_47:
        /*002c*/ 	.word	0x00000000
        /*0030*/ 	.short	0x0004
        /*0032*/ 	.short	0x0020
        /*0034*/ 	.byte	0x00, 0xf0, 0x11, 0x00


	//----- nvinfo : EIATTR_KPARAM_INFO
	.align		4
.L_48:
        /*0038*/ 	.byte	0x04, 0x17
        /*003a*/ 	.short	(.L_50 - .L_49)
.L_49:
        /*003c*/ 	.word	0x00000000
        /*0040*/ 	.short	0x0003
        /*0042*/ 	.short	0x0018
        /*0044*/ 	.byte	0x00, 0xf5, 0x21, 0x00


	//----- nvinfo : EIATTR_KPARAM_INFO
	.align		4
.L_50:
        /*0048*/ 	.byte	0x04, 0x17
        /*004a*/ 	.short	(.L_52 - .L_51)
.L_51:
        /*004c*/ 	.word	0x00000000
        /*0050*/ 	.short	0x0002
        /*0052*/ 	.short	0x0010
        /*0054*/ 	.byte	0x00, 0xf5, 0x21, 0x00


	//----- nvinfo : EIATTR_KPARAM_INFO
	.align		4
.L_52:
        /*0058*/ 	.byte	0x04, 0x17
        /*005a*/ 	.short	(.L_54 - .L_53)
.L_53:
        /*005c*/ 	.word	0x00000000
        /*0060*/ 	.short	0x0001
        /*0062*/ 	.short	0x0008
        /*0064*/ 	.byte	0x00, 0xf5, 0x21, 0x00


	//----- nvinfo : EIATTR_KPARAM_INFO
	.align		4
.L_54:
        /*0068*/ 	.byte	0x04, 0x17
        /*006a*/ 	.short	(.L_56 - .L_55)
.L_55:
        /*006c*/ 	.word	0x00000000
        /*0070*/ 	.short	0x0000
        /*0072*/ 	.short	0x0000
        /*0074*/ 	.byte	0x00, 0xf5, 0x21, 0x00


	//----- nvinfo : EIATTR_SPARSE_MMA_MASK
	.align		4
.L_56:
        /*0078*/ 	.byte	0x03, 0x50
        /*007a*/ 	.short	0x0000


	//----- nvinfo : EIATTR_MAXREG_COUNT
	.align		4
        /*007c*/ 	.byte	0x03, 0x1b
        /*007e*/ 	.short	0x00ff


	//----- nvinfo : EIATTR_MERCURY_ISA_VERSION
	.align		4
        /*0080*/ 	.byte	0x03, 0x5f
        /*0082*/ 	.short	0x0101


	//----- nvinfo : EIATTR_VRC_CTA_INIT_COUNT
	.align		4
        /*0084*/ 	.byte	0x02, 0x4a
	.zero		1
	.zero		1


	//----- nvinfo : EIATTR_EXIT_INSTR_OFFSETS
	.align		4
        /*0088*/ 	.byte	0x04, 0x1c
        /*008a*/ 	.short	(.L_58 - .L_57)


	//   ....[0]....
.L_57:
        /*008c*/ 	.word	0x00000070


	//   ....[1]....
        /*0090*/ 	.word	0x00001d70


	//----- nvinfo : EIATTR_CRS_STACK_SIZE
	.align		4
.L_58:
        /*0094*/ 	.byte	0x04, 0x1e
        /*0096*/ 	.short	(.L_60 - .L_59)
.L_59:
        /*0098*/ 	.word	0x00000000


	//----- nvinfo : EIATTR_CBANK_PARAM_SIZE
	.align		4
.L_60:
        /*009c*/ 	.byte	0x03, 0x19
        /*009e*/ 	.short	0x0030


	//----- nvinfo : EIATTR_PARAM_CBANK
	.align		4
        /*00a0*/ 	.byte	0x04, 0x0a
        /*00a2*/ 	.short	(.L_62 - .L_61)
	.align		4
.L_61:
        /*00a4*/ 	.word	index@(.nv.constant0._Z6genASWPKfS0_S0_PfiiP17curandStateXORWOW)
        /*00a8*/ 	.short	0x0380
        /*00aa*/ 	.short	0x0030


	//----- nvinfo : EIATTR_SW_WAR
	.align		4
.L_62:
        /*00ac*/ 	.byte	0x04, 0x36
        /*00ae*/ 	.short	(.L_64 - .L_63)
.L_63:
        /*00b0*/ 	.word	0x00000008
.L_64:


//--------------------- .nv.info._Z9setupPRNGP17curandStateXORWOW --------------------------
	.section	.nv.info._Z9setupPRNGP17curandStateXORWOW,"",@"SHT_CUDA_INFO"
	.sectionflags	@""
	.align	4


	//----- nvinfo : EIATTR_CUDA_API_VERSION
	.align		4
        /*0000*/ 	.byte	0x04, 0x37
        /*0002*/ 	.short	(.L_66 - .L_65)
.L_65:
        /*0004*/ 	.word	0x00000082


	//----- nvinfo : EIATTR_KPARAM_INFO
	.align		4
.L_66:
        /*0008*/ 	.byte	0x04, 0x17
        /*000a*/ 	.short	(.L_68 - .L_67)
.L_67:
        /*000c*/ 	.word	0x00000000
        /*0010*/ 	.short	0x0000
        /*0012*/ 	.short	0x0000
        /*0014*/ 	.byte	0x00, 0xf5, 0x21, 0x00


	//----- nvinfo : EIATTR_SPARSE_MMA_MASK
	.align		4
.L_68:
        /*0018*/ 	.byte	0x03, 0x50
        /*001a*/ 	.short	0x0000


	//----- nvinfo : EIATTR_MAXREG_COUNT
	.align		4
        /*001c*/ 	.byte	0x03, 0x1b
        /*001e*/ 	.short	0x00ff


	//----- nvinfo : EIATTR_MERCURY_ISA_VERSION
	.align		4
        /*0020*/ 	.byte	0x03, 0x5f
        /*0022*/ 	.short	0x0101


	//----- nvinfo : EIATTR_VRC_CTA_INIT_COUNT
	.align		4
        /*0024*/ 	.byte	0x02, 0x4a
	.zero		1
	.zero		1


	//----- nvinfo : EIATTR_EXIT_INSTR_OFFSETS
	.align		4
        /*0028*/ 	.byte	0x04, 0x1c
        /*002a*/ 	.short	(.L_70 - .L_69)


	//   ....[0]....
.L_69:
        /*002c*/ 	.word	0x00000e80


	//----- nvinfo : EIATTR_CRS_STACK_SIZE
	.align		4
.L_70:
        /*0030*/ 	.byte	0x04, 0x1e
        /*0032*/ 	.short	(.L_72 - .L_71)
.L_71:
        /*0034*/ 	.word	0x00000000


	//----- nvinfo : EIATTR_CBANK_PARAM_SIZE
	.align		4
.L_72:
        /*0038*/ 	.byte	0x03, 0x19
        /*003a*/ 	.short	0x0008


	//----- nvinfo : EIATTR_PARAM_CBANK
	.align		4
        /*003c*/ 	.byte	0x04, 0x0a
        /*003e*/ 	.short	(.L_74 - .L_73)
	.align		4
.L_73:
        /*0040*/ 	.word	index@(.nv.constant0._Z9setupPRNGP17curandStateXORWOW)
        /*0044*/ 	.short	0x0380
        /*0046*/ 	.short	0x0008


	//----- nvinfo : EIATTR_SW_WAR
	.align		4
.L_74:
        /*0048*/ 	.byte	0x04, 0x36
        /*004a*/ 	.short	(.L_76 - .L_75)
.L_75:
        /*004c*/ 	.word	0x00000008
.L_76:


//--------------------- .nv.info._Z6genWRSPKfS0_Pffi --------------------------
	.section	.nv.info._Z6genWRSPKfS0_Pffi,"",@"SHT_CUDA_INFO"
	.sectionflags	@""
	.align	4


	//----- nvinfo : EIATTR_CUDA_API_VERSION
	.align		4
        /*0000*/ 	.byte	0x04, 0x37
        /*0002*/ 	.short	(.L_78 - .L_77)
.L_77:
        /*0004*/ 	.word	0x00000082


	//----- nvinfo : EIATTR_KPARAM_INFO
	.align		4
.L_78:
        /*0008*/ 	.byte	0x04, 0x17
        /*000a*/ 	.short	(.L_80 - .L_79)
.L_79:
        /*000c*/ 	.word	0x00000000
        /*0010*/ 	.short	0x0004
        /*0012*/ 	.short	0x001c
        /*0014*/ 	.byte	0x00, 0xf0, 0x11, 0x00


	//----- nvinfo : EIATTR_KPARAM_INFO
	.align		4
.L_80:
        /*0018*/ 	.byte	0x04, 0x17
        /*001a*/ 	.short	(.L_82 - .L_81)
.L_81:
        /*001c*/ 	.word	0x00000000
        /*0020*/ 	.short	0x0003
        /*0022*/ 	.short	0x0018
        /*0024*/ 	.byte	0x00, 0xf0, 0x11, 0x00


	//----- nvinfo : EIATTR_KPARAM_INFO
	.align		4
.L_82:
        /*0028*/ 	.byte	0x04, 0x17
        /*002a*/ 	.short	(.L_84 - .L_83)
.L_83:
        /*002c*/ 	.word	0x00000000
        /*0030*/ 	.short	0x0002
        /*0032*/ 	.short	0x0010
        /*0034*/ 	.byte	0x00, 0xf5, 0x21, 0x00


	//----- nvinfo : EIATTR_KPARAM_INFO
	.align		4
.L_84:
        /*0038*/ 	.byte	0x04, 0x17
        /*003a*/ 	.short	(.L_86 - .L_85)
.L_85:
        /*003c*/ 	.word	0x00000000
        /*0040*/ 	.short	0x0001
        /*0042*/ 	.short	0x0008
        /*0044*/ 	.byte	0x00, 0xf5, 0x21, 0x00


	//----- nvinfo : EIATTR_KPARAM_INFO
	.align		4
.L_86:
        /*0048*/ 	.byte	0x04, 0x17
        /*004a*/ 	.short	(.L_88 - .L_87)
.L_87:
        /*004c*/ 	.word	0x00000000
        /*0050*/ 	.short	0x0000
        /*0052*/ 	.short	0x0000
        /*0054*/ 	.byte	0x00, 0xf5, 0x21, 0x00


	//----- nvinfo : EIATTR_SPARSE_MMA_MASK
	.align		4
.L_88:
        /*0058*/ 	.byte	0x03, 0x50
        /*005a*/ 	.short	0x0000


	//----- nvinfo : EIATTR_MAXREG_COUNT
	.align		4
        /*005c*/ 	.byte	0x03, 0x1b
        /*005e*/ 	.short	0x00ff


	//----- nvinfo : EIATTR_MERCURY_ISA_VERSION
	.align		4
        /*0060*/ 	.byte	0x03, 0x5f
        /*0062*/ 	.short	0x0101


	//----- nvinfo : EIATTR_VRC_CTA_INIT_COUNT
	.align		4
        /*0064*/ 	.byte	0x02, 0x4a
	.zero		1
	.zero		1


	//----- nvinfo : EIATTR_EXIT_INSTR_OFFSETS
	.align		4
        /*0068*/ 	.byte	0x04, 0x1c
        /*006a*/ 	.short	(.L_90 - .L_89)


	//   ....[0]....
.L_89:
        /*006c*/ 	.word	0x00000070


	//   ....[1]....
        /*0070*/ 	.word	0x00000d40


	//   ....[2]....
        /*0074*/ 	.word	0x00000d60


	//----- nvinfo : EIATTR_CRS_STACK_SIZE
	.align		4
.L_90:
        /*0078*/ 	.byte	0x04, 0x1e
        /*007a*/ 	.short	(.L_92 - .L_91)
.L_91:
        /*007c*/ 	.word	0x00000000


	//----- nvinfo : EIATTR_CBANK_PARAM_SIZE
	.align		4
.L_92:
        /*0080*/ 	.byte	0x03, 0x19
        /*0082*/ 	.short	0x0020


	//----- nvinfo : EIATTR_PARAM_CBANK
	.align		4
        /*0084*/ 	.byte	0x04, 0x0a
        /*0086*/ 	.short	(.L_94 - .L_93)
	.align		4
.L_93:
        /*0088*/ 	.word	index@(.nv.constant0._Z6genWRSPKfS0_Pffi)
        /*008c*/ 	.short	0x0380
        /*008e*/ 	.short	0x0020


	//----- nvinfo : EIATTR_SW_WAR
	.align		4
.L_94:
        /*0090*/ 	.byte	0x04, 0x36
        /*0092*/ 	.short	(.L_96 - .L_95)
.L_95:
        /*0094*/ 	.word	0x00000008
.L_96:


//--------------------- .nv.info._Z6genARSPKfPfi  --------------------------
	.section	.nv.info._Z6genARSPKfPfi,"",@"SHT_CUDA_INFO"
	.sectionflags	@""
	.align	4


	//----- nvinfo : EIATTR_CUDA_API_VERSION
	.align		4
        /*0000*/ 	.byte	0x04, 0x37
        /*0002*/ 	.short	(.L_98 - .L_97)
.L_97:
        /*0004*/ 	.word	0x00000082


	//----- nvinfo : EIATTR_KPARAM_INFO
	.align		4
.L_98:
        /*0008*/ 	.byte	0x04, 0x17
        /*000a*/ 	.short	(.L_100 - .L_99)
.L_99:
        /*000c*/ 	.word	0x00000000
        /*0010*/ 	.short	0x0002
        /*0012*/ 	.short	0x0010
        /*0014*/ 	.byte	0x00, 0xf0, 0x11, 0x00


	//----- nvinfo : EIATTR_KPARAM_INFO
	.align		4
.L_100:
        /*0018*/ 	.byte	0x04, 0x17
        /*001a*/ 	.short	(.L_102 - .L_101)
.L_101:
        /*001c*/ 	.word	0x00000000
        /*0020*/ 	.short	0x0001
        /*0022*/ 	.short	0x0008
        /*0024*/ 	.byte	0x00, 0xf5, 0x21, 0x00


	//----- nvinfo : EIATTR_KPARAM_INFO
	.align		4
.L_102:
        /*0028*/ 	.byte	0x04, 0x17
        /*002a*/ 	.short	(.L_104 - .L_103)
.L_103:
        /*002c*/ 	.word	0x00000000
        /*0030*/ 	.short	0x0000
        /*0032*/ 	.short	0x0000
        /*0034*/ 	.byte	0x00, 0xf5, 0x21, 0x00


	//----- nvinfo : EIATTR_SPARSE_MMA_MASK
	.align		4
.L_104:
        /*0038*/ 	.byte	0x03, 0x50
        /*003a*/ 	.short	0x0000


	//----- nvinfo : EIATTR_MAXREG_COUNT
	.align		4
        /*003c*/ 	.byte	0x03, 0x1b
        /*003e*/ 	.short	0x00ff


	//----- nvinfo : EIATTR_MERCURY_ISA_VERSION
	.align		4
        /*0040*/ 	.byte	0x03, 0x5f
        /*0042*/ 	.short	0x0101


	//----- nvinfo : EIATTR_VRC_CTA_INIT_COUNT
	.align		4
        /*0044*/ 	.byte	0x02, 0x4a
	.zero		1
	.zero		1


	//----- nvinfo : EIATTR_EXIT_INSTR_OFFSETS
	.align		4
        /*0048*/ 	.byte	0x04, 0x1c
        /*004a*/ 	.short	(.L_106 - .L_105)


	//   ....[0]....
.L_105:
        /*004c*/ 	.word	0x00000070


	//   ....[1]....
        /*0050*/ 	.word	0x000002b0


	//   ....[2]....
        /*0054*/ 	.word	0x00000330


	//   ....[3]....
        /*0058*/ 	.word	0x000004c0


	//----- nvinfo : EIATTR_CRS_STACK_SIZE
	.align		4
.L_106:
        /*005c*/ 	.byte	0x04, 0x1e
        /*005e*/ 	.short	(.L_108 - .L_107)
.L_107:
        /*0060*/ 	.word	0x00000000


	//----- nvinfo : EIATTR_CBANK_PARAM_SIZE
	.align		4
.L_108:
        /*0064*/ 	.byte	0x03, 0x19
        /*0066*/ 	.short	0x0014


	//----- nvinfo : EIATTR_PARAM_CBANK
	.align		4
        /*0068*/ 	.byte	0x04, 0x0a
        /*006a*/ 	.short	(.L_110 - .L_109)
	.align		4
.L_109:
        /*006c*/ 	.word	index@(.nv.constant0._Z6genARSPKfPfi)
        /*0070*/ 	.short	0x0380
        /*0072*/ 	.short	0x0014


	//----- nvinfo : EIATTR_SW_WAR
	.align		4
.L_110:
        /*0074*/ 	.byte	0x04, 0x36
        /*0076*/ 	.short	(.L_112 - .L_111)
.L_111:
        /*0078*/ 	.word	0x00000008
.L_112:


//--------------------- .nv.callgraph             --------------------------
	.section	.nv.callgraph,"",@"SHT_CUDA_CALLGRAPH"
	.align	4
	.sectionentsize	8
	.align		4
        /*0000*/ 	.word	0x00000000
	.align		4
        /*0004*/ 	.word	0xffffffff
	.align		4
        /*0008*/ 	.word	0x00000000
	.align		4
        /*000c*/ 	.word	0xfffffffe
	.align		4
        /*0010*/ 	.word	0x00000000
	.align		4
        /*0014*/ 	.word	0xfffffffd
	.align		4
        /*0018*/ 	.word	0x00000000
	.align		4
        /*001c*/ 	.word	0xfffffffc


//--------------------- .nv.constant4             --------------------------
	.section	.nv.constant4,"a",@progbits
	.align	8
	.align		8
.nv.constant4:
        /*0000*/ 	.dword	precalc_xorwow_matrix
	.align		8
        /*0008*/ 	.dword	precalc_xorwow_offset_matrix
	.align		8
        /*0010*/ 	.dword	mrg32k3aM1
	.align		8
        /*0018*/ 	.dword	mrg32k3aM2
	.align		8
        /*0020*/ 	.dword	mrg32k3aM1SubSeq
	.align		8
        /*0028*/ 	.dword	mrg32k3aM2SubSeq
	.align		8
        /*0030*/ 	.dword	mrg32k3aM1Seq
	.align		8
        /*0038*/ 	.dword	mrg32k3aM2Seq


//--------------------- .nv.constant3             --------------------------
	.section	.nv.constant3,"a",@progbits
	.align	8
.nv.constant3:
	.type		__cr_lgamma_table,@object
	.size		__cr_lgamma_table,(.L_8 - __cr_lgamma_table)
__cr_lgamma_table:
        /*0000*/ 	.byte	0x00, 0x00, 0x00, 0x00, 0x00, 0x00, 0x00, 0x00, 0x00, 0x00, 0x00, 0x00, 0x00, 0x00, 0x00, 0x00
        /*0010*/ 	.byte	0xef, 0x39, 0xfa, 0xfe, 0x42, 0x2e, 0xe6, 0x3f, 0x02, 0x20, 0x2a, 0xfa, 0x0b, 0xab, 0xfc, 0x3f
        /*0020*/ 	.byte	0xf9, 0x2c, 0x92, 0x7c, 0xa7, 0x6c, 0x09, 0x40, 0xc9, 0x79, 0x44, 0x3c, 0x64, 0x26, 0x13, 0x40
        /*0030*/ 	.byte	0xca, 0x01, 0xcf, 0x3a, 0x27, 0x51, 0x1a, 0x40, 0x30, 0xcc, 0x2d, 0xf3, 0xe1, 0x0c, 0x21, 0x40
        /*0040*/ 	.byte	0x0d, 0xb7, 0xfc, 0x82, 0x8e, 0x35, 0x25, 0x40
.L_8:


//--------------------- .text._Z6genASWPKfS0_S0_PfiiP17curandStateXORWOW --------------------------
	.section	.text._Z6genASWPKfS0_S0_PfiiP17curandStateXORWOW,"ax",@progbits
	.align	128
        .global         _Z6genASWPKfS0_S0_PfiiP17curandStateXORWOW
        .type           _Z6genASWPKfS0_S0_PfiiP17curandStateXORWOW,@function
        .size           _Z6genASWPKfS0_S0_PfiiP17curandStateXORWOW,(.L_x_59 - _Z6genASWPKfS0_S0_PfiiP17curandStateXORWOW)
        .other          _Z6genASWPKfS0_S0_PfiiP17curandStateXORWOW,@"STO_CUDA_ENTRY STV_DEFAULT"
_Z6genASWPKfS0_S0_PfiiP17curandStateXORWOW:
.text._Z6genASWPKfS0_S0_PfiiP17curandStateXORWOW:
[----:B------:R-:W-:Y:S01]  /*0000*/  LDC R1, c[0x0][0x37c] ;  /* 0x0000df00ff017b82 */ /* 0x000fe20000000800 */
[----:B------:R-:W0:Y:S01]  /*0010*/  S2R R4, SR_CTAID.X ;  /* 0x0000000000047919 */ /* 0x000e220000002500 */
[----:B------:R-:W0:Y:S01]  /*0020*/  LDCU UR4, c[0x0][0x360] ;  /* 0x00006c00ff0477ac */ /* 0x000e220008000800 */
[----:B------:R-:W0:Y:S01]  /*0030*/  S2R R3, SR_TID.X ;  /* 0x0000000000037919 */ /* 0x000e220000002100 */
[----:B------:R-:W1:Y:S01]  /*0040*/  LDCU UR5, c[0x0][0x3a0] ;  /* 0x00007400ff0577ac */ /* 0x000e620008000800 */
[----:B0-----:R-:W-:-:S05]  /*0050*/  IMAD R4, R4, UR4, R3 ;  /* 0x0000000404047c24 */ /* 0x001fca000f8e0203 */
[----:B-1----:R-:W-:-:S13]  /*0060*/  ISETP.GE.AND P0, PT, R4, UR5, PT ;  /* 0x0000000504007c0c */ /* 0x002fda000bf06270 */
[----:B------:R-:W-:Y:S05]  /*0070*/  @P0 EXIT ;  /* 0x000000000000094d */ /* 0x000fea0003800000 */
[----:B------:R-:W0:Y:S01]  /*0080*/  LDCU UR4, c[0x0][0x3a4] ;  /* 0x00007480ff0477ac */ /* 0x000e220008000800 */
[----:B------:R-:W-:Y:S01]  /*0090*/  IMAD.MOV.U32 R3, RZ, RZ, RZ ;  /* 0x000000ffff037224 */ /* 0x000fe200078e00ff */
[----:B------:R-:W1:Y:S01]  /*00a0*/  LDCU.64 UR18, c[0x0][0x358] ;  /* 0x00006b00ff1277ac */ /* 0x000e620008000a00 */
[----:B0-----:R-:W-:-:S09]  /*00b0*/  UISETP.GE.AND UP0, UPT, UR4, 0x1, UPT ;  /* 0x000000010400788c */ /* 0x001fd2000bf06270 */
[----:B-1----:R-:W-:Y:S05]  /*00c0*/  BRA.U !UP0, `(.L_x_0) ;  /* 0x0000001d081c7547 */ /* 0x002fea000b800000 */
[----:B------:R-:W0:Y:S02]  /*00d0*/  LDC.64 R6, c[0x0][0x390] ;  /* 0x0000e400ff067b82 */ /* 0x000e240000000a00 */
[----:B0-----:R-:W-:-:S05]  /*00e0*/  IMAD.WIDE R6, R4, 0x4, R6 ;  /* 0x0000000404067825 */ /* 0x001fca00078e0206 */
[----:B------:R0:W5:Y:S01]  /*00f0*/  LDG.E R2, desc[UR18][R6.64] ;  /* 0x0000001206027981 */ /* 0x000162000c1e1900 */
[----:B------:R-:W-:Y:S01]  /*0100*/  UISETP.GE.U32.AND UP0, UPT, UR4, 0x4, UPT ;  /* 0x000000040400788c */ /* 0x000fe2000bf06070 */
[----:B------:R-:W-:Y:S02]  /*0110*/  HFMA2 R0, -RZ, RZ, 0, 0 ;  /* 0x00000000ff007431 */ /* 0x000fe400000001ff */
[----:B------:R-:W-:Y:S01]  /*0120*/  IMAD.MOV.U32 R3, RZ, RZ, RZ ;  /* 0x000000ffff037224 */ /* 0x000fe200078e00ff */
[----:B------:R-:W-:-:S05]  /*0130*/  ULOP3.LUT UR16, UR4, 0x3, URZ, 0xc0, !UPT ;  /* 0x0000000304107892 */ /* 0x000fca000f8ec0ff */
[----:B0-----:R-:W-:Y:S07]  /*0140*/  BRA.U !UP0, `(.L_x_1) ;  /* 0x0000000d08fc7547 */ /* 0x001fee000b800000 */
[----:B------:R-:W0:Y:S01]  /*0150*/  LDCU.128 UR12, c[0x0][0x380] ;  /* 0x00007000ff0c77ac */ /* 0x000e220008000c00 */
[----:B------:R-:W-:Y:S01]  /*0160*/  IMAD.MOV.U32 R3, RZ, RZ, RZ ;  /* 0x000000ffff037224 */ /* 0x000fe200078e00ff */
[----:B------:R-:W1:Y:S01]  /*0170*/  LDCU.64 UR10, c[0x0][0x3a8] ;  /* 0x00007500ff0a77ac */ /* 0x000e620008000a00 */
[----:B------:R-:W-:-:S06]  /*0180*/  ULOP3.LUT UR4, UR4, 0x7ffffffc, URZ, 0xc0, !UPT ;  /* 0x7ffffffc04047892 */ /* 0x000fcc000f8ec0ff */
[----:B------:R-:W-:Y:S01]  /*0190*/  IMAD.U32 R0, RZ, RZ, UR4 ;  /* 0x00000004ff007e24 */ /* 0x000fe2000f8e00ff */
[----:B0-----:R-:W-:Y:S02]  /*01a0*/  UIADD3 UR7, UP1, UPT, UR12, 0x8, URZ ;  /* 0x000000080c077890 */ /* 0x001fe4000ff3e0ff */
[----:B------:R-:W-:Y:S02]  /*01b0*/  UIADD3 UR5, UP2, UPT, UR14, 0x8, URZ ;  /* 0x000000080e057890 */ /* 0x000fe4000ff5e0ff */
[----:B-1----:R-:W-:Y:S02]  /*01c0*/  UIADD3 UR9, UP0, UPT, UR10, 0x60, URZ ;  /* 0x000000600a097890 */ /* 0x002fe4000ff1e0ff */
[----:B------:R-:W-:Y:S01]  /*01d0*/  UIADD3.X UR8, UPT, UPT, URZ, UR13, URZ, UP1, !UPT ;  /* 0x0000000dff087290 */ /* 0x000fe20008ffe4ff */
[----:B------:R-:W-:Y:S01]  /*01e0*/  IMAD.U32 R18, RZ, RZ, UR7 ;  /* 0x00000007ff127e24 */ /* 0x000fe2000f8e00ff */
[----:B------:R-:W-:Y:S01]  /*01f0*/  UIADD3.X UR6, UPT, UPT, URZ, UR15, URZ, UP2, !UPT ;  /* 0x0000000fff067290 */ /* 0x000fe200097fe4ff */
[----:B------:R-:W-:Y:S01]  /*0200*/  IMAD.U32 R16, RZ, RZ, UR5 ;  /* 0x00000005ff107e24 */ /* 0x000fe2000f8e00ff */
[----:B------:R-:W-:Y:S01]  /*0210*/  UIADD3.X UR10, UPT, UPT, URZ, UR11, URZ, UP0, !UPT ;  /* 0x0000000bff0a7290 */ /* 0x000fe200087fe4ff */
[----:B------:R-:W-:Y:S01]  /*0220*/  MOV R20, UR9 ;  /* 0x0000000900147c02 */ /* 0x000fe20008000f00 */
[----:B------:R-:W-:Y:S01]  /*0230*/  IMAD.U32 R19, RZ, RZ, UR8 ;  /* 0x00000008ff137e24 */ /* 0x000fe2000f8e00ff */
[----:B------:R-:W-:Y:S01]  /*0240*/  UIADD3 UR11, UPT, UPT, -UR4, URZ, URZ ;  /* 0x000000ff040b7290 */ /* 0x000fe2000fffe1ff */
[----:B------:R-:W-:-:S02]  /*0250*/  IMAD.U32 R17, RZ, RZ, UR6 ;  /* 0x00000006ff117e24 */ /* 0x000fc4000f8e00ff */
[----:B------:R-:W-:-:S09]  /*0260*/  MOV R21, UR10 ;  /* 0x0000000a00157c02 */ /* 0x000fd20008000f00 */
.L_x_6:
[----:B0-----:R-:W2:Y:S04]  /*0270*/  LDG.E.64 R6, desc[UR18][R20.64+-0x60] ;  /* 0xffffa01214067981 */ /* 0x001ea8000c1e1b00 */
[----:B------:R-:W3:Y:S04]  /*0280*/  LDG.E.64 R10, desc[UR18][R20.64+-0x50] ;  /* 0xffffb012140a7981 */ /* 0x000ee8000c1e1b00 */
[----:B------:R-:W4:Y:S01]  /*0290*/  LDG.E.64 R8, desc[UR18][R20.64+-0x58] ;  /* 0xffffa81214087981 */ /* 0x000f22000c1e1b00 */
[----:B--2---:R-:W-:Y:S01]  /*02a0*/  SHF.R.U32.HI R12, RZ, 0x2, R7 ;  /* 0x00000002ff0c7819 */ /* 0x004fe20000011607 */
[----:B------:R-:W-:-:S03]  /*02b0*/  VIADD R6, R6, 0x587c5 ;  /* 0x000587c506067836 */ /* 0x000fc60000000000 */
[----:B------:R-:W-:Y:S02]  /*02c0*/  LOP3.LUT R12, R12, R7, RZ, 0x3c, !PT ;  /* 0x000000070c0c7212 */ /* 0x000fe400078e3cff */
[----:B---3--:R-:W-:Y:S02]  /*02d0*/  SHF.L.U32 R5, R11, 0x4, RZ ;  /* 0x000000040b057819 */ /* 0x008fe400000006ff */
[----:B------:R-:W-:Y:S01]  /*02e0*/  MOV R13, R10 ;  /* 0x0000000a000d7202 */ /* 0x000fe20000000f00 */
[----:B------:R-:W-:-:S05]  /*02f0*/  IMAD.SHL.U32 R7, R12, 0x2, RZ ;  /* 0x000000020c077824 */ /* 0x000fca00078e00ff */
[----:B------:R-:W-:Y:S01]  /*0300*/  LOP3.LUT R14, R12, R7, R5, 0x96, !PT ;  /* 0x000000070c0e7212 */ /* 0x000fe200078e9605 */
[----:B----4-:R-:W-:Y:S02]  /*0310*/  IMAD.MOV.U32 R12, RZ, RZ, R9 ;  /* 0x000000ffff0c7224 */ /* 0x010fe400078e0009 */
[----:B------:R-:W-:Y:S01]  /*0320*/  IMAD.MOV.U32 R7, RZ, RZ, R8 ;  /* 0x000000ffff077224 */ /* 0x000fe200078e0008 */
[-C--:B------:R-:W-:Y:S02]  /*0330*/  LOP3.LUT R9, R14, R11.reuse, RZ, 0x3c, !PT ;  /* 0x0000000b0e097212 */ /* 0x080fe400078e3cff */
[----:B------:R-:W-:Y:S01]  /*0340*/  MOV R8, R11 ;  /* 0x0000000b00087202 */ /* 0x000fe20000000f00 */
[----:B------:R-:W-:Y:S04]  /*0350*/  STG.E.64 desc[UR18][R20.64+-0x58], R12 ;  /* 0xffffa80c14007986 */ /* 0x000fe8000c101b12 */
[----:B------:R0:W-:Y:S04]  /*0360*/  STG.E.64 desc[UR18][R20.64+-0x60], R6 ;  /* 0xffffa00614007986 */ /* 0x0001e8000c101b12 */
[----:B-1----:R1:W-:Y:S04]  /*0370*/  STG.E.64 desc[UR18][R20.64+-0x50], R8 ;  /* 0xffffb00814007986 */ /* 0x0023e8000c101b12 */
[----:B------:R-:W2:Y:S01]  /*0380*/  LDG.E R5, desc[UR18][R18.64+-0x8] ;  /* 0xfffff81212057981 */ /* 0x000ea2000c1e1900 */
[----:B------:R-:W-:Y:S01]  /*0390*/  UMOV UR4, 0x47ae147b ;  /* 0x47ae147b00047882 */ /* 0x000fe20000000000 */
[----:B------:R-:W-:Y:S01]  /*03a0*/  UMOV UR5, 0x3fa47ae1 ;  /* 0x3fa47ae100057882 */ /* 0x000fe20000000000 */
[----:B------:R-:W-:Y:S01]  /*03b0*/  IMAD.MOV.U32 R24, RZ, RZ, 0x0 ;  /* 0x00000000ff187424 */ /* 0x000fe200078e00ff */
[----:B------:R-:W-:Y:S01]  /*03c0*/  MOV R25, 0x3fd80000 ;  /* 0x3fd8000000197802 */ /* 0x000fe20000000f00 */
[----:B0-----:R-:W-:-:S05]  /*03d0*/  IMAD.IADD R6, R9, 0x1, R6 ;  /* 0x0000000109067824 */ /* 0x001fca00078e0206 */
[----:B------:R-:W-:Y:S01]  /*03e0*/  I2FP.F32.U32 R6, R6 ;  /* 0x0000000600067245 */ /* 0x000fe20000201000 */
[----:B--2---:R0:W2:Y:S02]  /*03f0*/  F2F.F64.F32 R22, R5 ;  /* 0x0000000500167310 */ /* 0x0040a40000201800 */
[----:B0-----:R-:W-:-:S04]  /*0400*/  IMAD.MOV.U32 R5, RZ, RZ, 0x2f800000 ;  /* 0x2f800000ff057424 */ /* 0x001fc800078e00ff */
[----:B------:R-:W-:Y:S01]  /*0410*/  FFMA R5, R6, R5, 1.1641532182693481445e-10 ;  /* 0x2f00000006057423 */ /* 0x000fe20000000005 */
[----:B--2---:R-:W-:-:S03]  /*0420*/  DMUL R22, R22, UR4 ;  /* 0x0000000416167c28 */ /* 0x004fc60008000000 */
[----:B------:R-:W-:-:S04]  /*0430*/  FMUL R26, R5, 3.1415927410125732422 ;  /* 0x40490fdb051a7820 */ /* 0x000fc80000400000 */
[----:B------:R-:W-:Y:S01]  /*0440*/  FFMA R5, R5, 3.1415927410125732422, R26 ;  /* 0x40490fdb05057823 */ /* 0x000fe2000000001a */
[----:B------:R-:W0:Y:S02]  /*0450*/  MUFU.RSQ64H R11, R23 ;  /* 0x00000017000b7308 */ /* 0x000e240000001c00 */
[----:B------:R-:W-:-:S05]  /*0460*/  VIADD R10, R23, 0xfcb00000 ;  /* 0xfcb00000170a7836 */ /* 0x000fca0000000000 */
[----:B------:R-:W-:Y:S01]  /*0470*/  ISETP.GE.U32.AND P0, PT, R10, 0x7ca00000, PT ;  /* 0x7ca000000a00780c */ /* 0x000fe20003f06070 */
[----:B0-----:R-:W-:-:S08]  /*0480*/  DMUL R14, R10, R10 ;  /* 0x0000000a0a0e7228 */ /* 0x001fd00000000000 */
[----:B------:R-:W-:-:S08]  /*0490*/  DFMA R12, R22, -R14, 1 ;  /* 0x3ff00000160c742b */ /* 0x000fd0000000080e */
[----:B------:R-:W-:Y:S02]  /*04a0*/  DFMA R24, R12, R24, 0.5 ;  /* 0x3fe000000c18742b */ /* 0x000fe40000000018 */
[----:B------:R-:W-:-:S08]  /*04b0*/  DMUL R12, R10, R12 ;  /* 0x0000000c0a0c7228 */ /* 0x000fd00000000000 */
[----:B------:R-:W-:-:S08]  /*04c0*/  DFMA R24, R24, R12, R10 ;  /* 0x0000000c1818722b */ /* 0x000fd0000000000a */
[----:B-1----:R-:W-:Y:S02]  /*04d0*/  DMUL R8, R22, R24 ;  /* 0x0000001816087228 */ /* 0x002fe40000000000 */
[----:B------:R-:W-:Y:S01]  /*04e0*/  IADD3 R15, PT, PT, R25, -0x100000, RZ ;  /* 0xfff00000190f7810 */ /* 0x000fe20007ffe0ff */
[----:B------:R-:W-:-:S05]  /*04f0*/  IMAD.MOV.U32 R14, RZ, RZ, R24 ;  /* 0x000000ffff0e7224 */ /* 0x000fca00078e0018 */
[----:B------:R-:W-:-:S08]  /*0500*/  DFMA R12, R8, -R8, R22 ;  /* 0x80000008080c722b */ /* 0x000fd00000000016 */
[----:B------:R-:W-:Y:S01]  /*0510*/  DFMA R6, R12, R14, R8 ;  /* 0x0000000e0c06722b */ /* 0x000fe20000000008 */
[----:B------:R-:W-:Y:S10]  /*0520*/  @!P0 BRA `(.L_x_2) ;  /* 0x0000000000148947 */ /* 0x000ff40003800000 */
[----:B------:R-:W-:Y:S01]  /*0530*/  IMAD.MOV.U32 R14, RZ, RZ, R24 ;  /* 0x000000ffff0e7224 */ /* 0x000fe200078e0018 */
[----:B------:R-:W-:Y:S02]  /*0540*/  MOV R11, R23 ;  /* 0x00000017000b7202 */ /* 0x000fe40000000f00 */
[----:B------:R-:W-:-:S07]  /*0550*/  MOV R6, 0x570 ;  /* 0x0000057000067802 */ /* 0x000fce0000000f00 */
[----:B-----5:R-:W-:Y:S05]  /*0560*/  CALL.REL.NOINC `($__internal_0_$__cuda_sm20_dsqrt_rn_f64_mediumpath_v1) ;  /* 0x0000001800047944 */ /* 0x020fea0003c00000 */
[----:B------:R-:W-:-:S07]  /*0570*/  IMAD.MOV.U32 R6, RZ, RZ, R8 ;  /* 0x000000ffff067224 */ /* 0x000fce00078e0008 */
.L_x_2:
[----:B------:R-:W2:Y:S04]  /*0580*/  LDG.E.64 R8, desc[UR18][R20.64+-0x30] ;  /* 0xffffd01214087981 */ /* 0x000ea8000c1e1b00 */
[----:B------:R-:W3:Y:S04]  /*0590*/  LDG.E.64 R10, desc[UR18][R20.64+-0x20] ;  /* 0xffffe012140a7981 */ /* 0x000ee8000c1e1b00 */
[----:B------:R-:W4:Y:S04]  /*05a0*/  LDG.E.64 R12, desc[UR18][R20.64+-0x28] ;  /* 0xffffd812140c7981 */ /* 0x000f28000c1e1b00 */
[----:B------:R-:W4:Y:S01]  /*05b0*/  LDG.E R26, desc[UR18][R16.64+-0x8] ;  /* 0xfffff812101a7981 */ /* 0x000f22000c1e1900 */
[----:B--2---:R-:W-:Y:S01]  /*05c0*/  SHF.R.U32.HI R14, RZ, 0x2, R9 ;  /* 0x00000002ff0e7819 */ /* 0x004fe20000011609 */
[----:B------:R-:W-:-:S03]  /*05d0*/  VIADD R8, R8, 0x587c5 ;  /* 0x000587c508087836 */ /* 0x000fc60000000000 */
[----:B------:R-:W-:Y:S01]  /*05e0*/  LOP3.LUT R14, R14, R9, RZ, 0x3c, !PT ;  /* 0x000000090e0e7212 */ /* 0x000fe200078e3cff */
[----:B---3--:R-:W-:-:S03]  /*05f0*/  IMAD.SHL.U32 R9, R11, 0x10, RZ ;  /* 0x000000100b097824 */ /* 0x008fc600078e00ff */
[----:B------:R-:W-:-:S04]  /*0600*/  SHF.L.U32 R15, R14, 0x1, RZ ;  /* 0x000000010e0f7819 */ /* 0x000fc800000006ff */
[----:B------:R-:W-:Y:S01]  /*0610*/  LOP3.LUT R22, R14, R15, R9, 0x96, !PT ;  /* 0x0000000f0e167212 */ /* 0x000fe200078e9609 */
[----:B----4-:R-:W-:Y:S01]  /*0620*/  IMAD.MOV.U32 R9, RZ, RZ, R12 ;  /* 0x000000ffff097224 */ /* 0x010fe200078e000c */
[----:B------:R-:W-:Y:S01]  /*0630*/  MOV R14, R13 ;  /* 0x0000000d000e7202 */ /* 0x000fe20000000f00 */
[----:B------:R-:W-:Y:S01]  /*0640*/  IMAD.MOV.U32 R15, RZ, RZ, R10 ;  /* 0x000000ffff0f7224 */ /* 0x000fe200078e000a */
[----:B------:R-:W-:Y:S01]  /*0650*/  LOP3.LUT R13, R22, R11, RZ, 0x3c, !PT ;  /* 0x0000000b160d7212 */ /* 0x000fe200078e3cff */
[----:B------:R-:W-:Y:S01]  /*0660*/  IMAD.MOV.U32 R12, RZ, RZ, R11 ;  /* 0x000000ffff0c7224 */ /* 0x000fe200078e000b */
[----:B------:R-:W-:Y:S04]  /*0670*/  STG.E.64 desc[UR18][R20.64+-0x30], R8 ;  /* 0xffffd00814007986 */ /* 0x000fe8000c101b12 */
[----:B------:R0:W-:Y:S04]  /*0680*/  STG.E.64 desc[UR18][R20.64+-0x28], R14 ;  /* 0xffffd80e14007986 */ /* 0x0001e8000c101b12 */
[----:B------:R1:W-:Y:S04]  /*0690*/  STG.E.64 desc[UR18][R20.64+-0x20], R12 ;  /* 0xffffe00c14007986 */ /* 0x0003e8000c101b12 */
[----:B------:R-:W2:Y:S01]  /*06a0*/  LDG.E R28, desc[UR18][R18.64+-0x4] ;  /* 0xfffffc12121c7981 */ /* 0x000ea2000c1e1900 */
[----:B------:R-:W-:Y:S01]  /*06b0*/  UMOV UR4, 0x47ae147b ;  /* 0x47ae147b00047882 */ /* 0x000fe20000000000 */
[----:B------:R-:W-:Y:S01]  /*06c0*/  UMOV UR5, 0x3fa47ae1 ;  /* 0x3fa47ae100057882 */ /* 0x000fe20000000000 */
[----:B-----5:R-:W-:-:S04]  /*06d0*/  FFMA R5, R2, R26, R5 ;  /* 0x0000001a02057223 */ /* 0x020fc80000000005 */
[----:B------:R-:W-:Y:S01]  /*06e0*/  FMUL.RZ R5, R5, 0.15915493667125701904 ;  /* 0x3e22f98305057820 */ /* 0x000fe2000040c000 */
[----:B------:R-:W-:Y:S01]  /*06f0*/  IMAD.MOV.U32 R26, RZ, RZ, 0x0 ;  /* 0x00000000ff1a7424 */ /* 0x000fe200078e00ff */
[----:B------:R-:W-:-:S04]  /*0700*/  MOV R27, 0x3fd80000 ;  /* 0x3fd80000001b7802 */ /* 0x000fc80000000f00 */
[----:B------:R-:W-:Y:S08]  /*0710*/  MUFU.COS R5, R5 ;  /* 0x0000000500057308 */ /* 0x000ff00000000000 */
[----:B0-----:R-:W-:Y:S01]  /*0720*/  F2F.F64.F32 R14, R3 ;  /* 0x00000003000e7310 */ /* 0x001fe20000201800 */
[----:B-1----:R-:W-:-:S05]  /*0730*/  IMAD.IADD R13, R13, 0x1, R8 ;  /* 0x000000010d0d7824 */ /* 0x002fca00078e0208 */
[----:B------:R-:W-:Y:S02]  /*0740*/  I2FP.F32.U32 R29, R13 ;  /* 0x0000000d001d7245 */ /* 0x000fe40000201000 */
[----:B--2---:R-:W0:Y:S02]  /*0750*/  F2F.F64.F32 R22, R28 ;  /* 0x0000001c00167310 */ /* 0x004e240000201800 */
[----:B0-----:R-:W-:-:S06]  /*0760*/  DMUL R22, R22, UR4 ;  /* 0x0000000416167c28 */ /* 0x001fcc0008000000 */
[----:B------:R-:W0:Y:S04]  /*0770*/  MUFU.RSQ64H R11, R23 ;  /* 0x00000017000b7308 */ /* 0x000e280000001c00 */
[----:B------:R-:W-:-:S06]  /*0780*/  IADD3 R10, PT, PT, R23, -0x3500000, RZ ;  /* 0xfcb00000170a7810 */ /* 0x000fcc0007ffe0ff */
[----:B0-----:R-:W-:-:S08]  /*0790*/  DMUL R24, R10, R10 ;  /* 0x0000000a0a187228 */ /* 0x001fd00000000000 */
[----:B------:R-:W-:-:S08]  /*07a0*/  DFMA R24, R22, -R24, 1 ;  /* 0x3ff000001618742b */ /* 0x000fd00000000818 */
[----:B------:R-:W-:Y:S02]  /*07b0*/  DFMA R26, R24, R26, 0.5 ;  /* 0x3fe00000181a742b */ /* 0x000fe4000000001a */
[----:B------:R-:W-:-:S08]  /*07c0*/  DMUL R24, R10, R24 ;  /* 0x000000180a187228 */ /* 0x000fd00000000000 */
[----:B------:R-:W-:Y:S01]  /*07d0*/  DFMA R24, R26, R24, R10 ;  /* 0x000000181a18722b */ /* 0x000fe2000000000a */
[----:B------:R-:W0:Y:S01]  /*07e0*/  F2F.F64.F32 R26, R5 ;  /* 0x00000005001a7310 */ /* 0x000e220000201800 */
[----:B------:R-:W-:-:S06]  /*07f0*/  ISETP.GE.U32.AND P0, PT, R10, 0x7ca00000, PT ;  /* 0x7ca000000a00780c */ /* 0x000fcc0003f06070 */
[----:B------:R-:W-:Y:S01]  /*0800*/  DMUL R8, R22, R24 ;  /* 0x0000001816087228 */ /* 0x000fe20000000000 */
[----:B------:R-:W-:Y:S01]  /*0810*/  MOV R28, 0x2f800000 ;  /* 0x2f800000001c7802 */ /* 0x000fe20000000f00 */
[----:B0-----:R-:W-:-:S06]  /*0820*/  DFMA R26, R26, R6, R14 ;  /* 0x000000061a1a722b */ /* 0x001fcc000000000e */
[----:B------:R-:W-:Y:S01]  /*0830*/  DFMA R12, R8, -R8, R22 ;  /* 0x80000008080c722b */ /* 0x000fe20000000016 */
[----:B------:R0:W1:Y:S01]  /*0840*/  F2F.F32.F64 R3, R26 ;  /* 0x0000001a00037310 */ /* 0x0000620000301000 */
[----:B------:R-:W-:Y:S01]  /*0850*/  FFMA R28, R29, R28, 1.1641532182693481445e-10 ;  /* 0x2f0000001d1c7423 */ /* 0x000fe2000000001c */
[----:B------:R-:W-:Y:S01]  /*0860*/  VIADD R15, R25, 0xfff00000 ;  /* 0xfff00000190f7836 */ /* 0x000fe20000000000 */
[----:B------:R-:W-:Y:S02]  /*0870*/  MOV R14, R24 ;  /* 0x00000018000e7202 */ /* 0x000fe40000000f00 */
[----:B------:R-:W-:-:S04]  /*0880*/  FMUL R29, R28, 3.1415927410125732422 ;  /* 0x40490fdb1c1d7820 */ /* 0x000fc80000400000 */
[----:B------:R-:W-:Y:S01]  /*0890*/  DFMA R6, R12, R14, R8 ;  /* 0x0000000e0c06722b */ /* 0x000fe20000000008 */
[----:B------:R-:W-:Y:S01]  /*08a0*/  FFMA R5, R28, 3.1415927410125732422, R29 ;  /* 0x40490fdb1c057823 */ /* 0x000fe2000000001d */
[----:B0-----:R-:W-:Y:S09]  /*08b0*/  @!P0 BRA `(.L_x_3) ;  /* 0x0000000000148947 */ /* 0x001ff20003800000 */
[----:B------:R-:W-:Y:S01]  /*08c0*/  IMAD.MOV.U32 R14, RZ, RZ, R24 ;  /* 0x000000ffff0e7224 */ /* 0x000fe200078e0018 */
[----:B------:R-:W-:Y:S02]  /*08d0*/  MOV R11, R23 ;  /* 0x00000017000b7202 */ /* 0x000fe40000000f00 */
[----:B------:R-:W-:-:S07]  /*08e0*/  MOV R6, 0x900 ;  /* 0x0000090000067802 */ /* 0x000fce0000000f00 */
[----:B-1----:R-:W-:Y:S05]  /*08f0*/  CALL.REL.NOINC `($__internal_0_$__cuda_sm20_dsqrt_rn_f64_mediumpath_v1) ;  /* 0x0000001400207944 */ /* 0x002fea0003c00000 */
[----:B------:R-:W-:-:S07]  /*0900*/  IMAD.MOV.U32 R6, RZ, RZ, R8 ;  /* 0x000000ffff067224 */ /* 0x000fce00078e0008 */
.L_x_3:
[----:B------:R-:W2:Y:S04]  /*0910*/  LDG.E.64 R8, desc[UR18][R20.64] ;  /* 0x0000001214087981 */ /* 0x000ea8000c1e1b00 */
[----:B------:R-:W3:Y:S04]  /*0920*/  LDG.E.64 R10, desc[UR18][R20.64+0x10] ;  /* 0x00001012140a7981 */ /* 0x000ee8000c1e1b00 */
[----:B------:R-:W4:Y:S04]  /*0930*/  LDG.E.64 R12, desc[UR18][R20.64+0x8] ;  /* 0x00000812140c7981 */ /* 0x000f28000c1e1b00 */
[----:B------:R-:W5:Y:S01]  /*0940*/  LDG.E R26, desc[UR18][R16.64+-0x4] ;  /* 0xfffffc12101a7981 */ /* 0x000f62000c1e1900 */
[----:B--2---:R-:W-:-:S02]  /*0950*/  SHF.R.U32.HI R14, RZ, 0x2, R9 ;  /* 0x00000002ff0e7819 */ /* 0x004fc40000011609 */
[----:B------:R-:W-:Y:S02]  /*0960*/  IADD3 R8, PT, PT, R8, 0x587c5, RZ ;  /* 0x000587c508087810 */ /* 0x000fe40007ffe0ff */
[----:B------:R-:W-:Y:S02]  /*0970*/  LOP3.LUT R14, R14, R9, RZ, 0x3c, !PT ;  /* 0x000000090e0e7212 */ /* 0x000fe400078e3cff */
[----:B---3--:R-:W-:-:S03]  /*0980*/  SHF.L.U32 R9, R11, 0x4, RZ ;  /* 0x000000040b097819 */ /* 0x008fc600000006ff */
[----:B------:R-:W-:-:S05]  /*0990*/  IMAD.SHL.U32 R15, R14, 0x2, RZ ;  /* 0x000000020e0f7824 */ /* 0x000fca00078e00ff */
[----:B------:R-:W-:Y:S01]  /*09a0*/  LOP3.LUT R22, R14, R15, R9, 0x96, !PT ;  /* 0x0000000f0e167212 */ /* 0x000fe200078e9609 */
[----:B----4-:R-:W-:Y:S01]  /*09b0*/  IMAD.MOV.U32 R9, RZ, RZ, R12 ;  /* 0x000000ffff097224 */ /* 0x010fe200078e000c */
[----:B------:R-:W-:Y:S01]  /*09c0*/  MOV R14, R13 ;  /* 0x0000000d000e7202 */ /* 0x000fe20000000f00 */
[----:B------:R-:W-:Y:S01]  /*09d0*/  IMAD.MOV.U32 R15, RZ, RZ, R10 ;  /* 0x000000ffff0f7224 */ /* 0x000fe200078e000a */
[-C--:B------:R-:W-:Y:S02]  /*09e0*/  LOP3.LUT R13, R22, R11.reuse, RZ, 0x3c, !PT ;  /* 0x0000000b160d7212 */ /* 0x080fe400078e3cff */
[----:B------:R-:W-:Y:S01]  /*09f0*/  MOV R12, R11 ;  /* 0x0000000b000c7202 */ /* 0x000fe20000000f00 */
        /* <DEDUP_REMOVED lines=8> */
[----:B------:R-:W-:Y:S01]  /*0a80*/  MOV R26, 0x0 ;  /* 0x00000000001a7802 */ /* 0x000fe20000000f00 */
[----:B------:R-:W-:-:S04]  /*0a90*/  IMAD.MOV.U32 R27, RZ, RZ, 0x3fd80000 ;  /* 0x3fd80000ff1b7424 */ /* 0x000fc800078e00ff */
[----:B------:R-:W-:Y:S08]  /*0aa0*/  MUFU.COS R5, R5 ;  /* 0x0000000500057308 */ /* 0x000ff00000000000 */
[----:B-1----:R-:W-:Y:S01]  /*0ab0*/  F2F.F64.F32 R14, R3 ;  /* 0x00000003000e7310 */ /* 0x002fe20000201800 */
[----:B0-----:R-:W-:-:S04]  /*0ac0*/  IADD3 R13, PT, PT, R13, R8, RZ ;  /* 0x000000080d0d7210 */ /* 0x001fc80007ffe0ff */
[----:B------:R-:W-:-:S03]  /*0ad0*/  I2FP.F32.U32 R29, R13 ;  /* 0x0000000d001d7245 */ /* 0x000fc60000201000 */
[----:B--2---:R-:W0:Y:S02]  /*0ae0*/  F2F.F64.F32 R22, R28 ;  /* 0x0000001c00167310 */ /* 0x004e240000201800 */
[----:B0-----:R-:W-:-:S06]  /*0af0*/  DMUL R22, R22, UR4 ;  /* 0x0000000416167c28 */ /* 0x001fcc0008000000 */
[----:B------:R-:W0:Y:S04]  /*0b00*/  MUFU.RSQ64H R11, R23 ;  /* 0x00000017000b7308 */ /* 0x000e280000001c00 */
[----:B------:R-:W-:-:S06]  /*0b10*/  VIADD R10, R23, 0xfcb00000 ;  /* 0xfcb00000170a7836 */ /* 0x000fcc0000000000 */
        /* <DEDUP_REMOVED lines=8> */
[----:B------:R-:W-:Y:S01]  /*0ba0*/  IMAD.MOV.U32 R28, RZ, RZ, 0x2f800000 ;  /* 0x2f800000ff1c7424 */ /* 0x000fe200078e00ff */
[----:B0-----:R-:W-:-:S06]  /*0bb0*/  DFMA R26, R26, R6, R14 ;  /* 0x000000061a1a722b */ /* 0x001fcc000000000e */
[----:B------:R-:W-:Y:S01]  /*0bc0*/  DFMA R12, R8, -R8, R22 ;  /* 0x80000008080c722b */ /* 0x000fe20000000016 */
[----:B------:R0:W1:Y:S01]  /*0bd0*/  F2F.F32.F64 R3, R26 ;  /* 0x0000001a00037310 */ /* 0x0000620000301000 */
[----:B------:R-:W-:Y:S01]  /*0be0*/  FFMA R28, R29, R28, 1.1641532182693481445e-10 ;  /* 0x2f0000001d1c7423 */ /* 0x000fe2000000001c */
[----:B------:R-:W-:Y:S01]  /*0bf0*/  IADD3 R15, PT, PT, R25, -0x100000, RZ ;  /* 0xfff00000190f7810 */ /* 0x000fe20007ffe0ff */
[----:B------:R-:W-:Y:S02]  /*0c00*/  IMAD.MOV.U32 R14, RZ, RZ, R24 ;  /* 0x000000ffff0e7224 */ /* 0x000fe400078e0018 */
[----:B------:R-:W-:-:S04]  /*0c10*/  FMUL R29, R28, 3.1415927410125732422 ;  /* 0x40490fdb1c1d7820 */ /* 0x000fc80000400000 */
[----:B------:R-:W-:Y:S01]  /*0c20*/  DFMA R6, R12, R14, R8 ;  /* 0x0000000e0c06722b */ /* 0x000fe20000000008 */
[----:B------:R-:W-:Y:S01]  /*0c30*/  FFMA R5, R28, 3.1415927410125732422, R29 ;  /* 0x40490fdb1c057823 */ /* 0x000fe2000000001d */
[----:B0-----:R-:W-:Y:S09]  /*0c40*/  @!P0 BRA `(.L_x_4) ;  /* 0x0000000000148947 */ /* 0x001ff20003800000 */
[----:B------:R-:W-:Y:S01]  /*0c50*/  MOV R14, R24 ;  /* 0x00000018000e7202 */ /* 0x000fe20000000f00 */
[----:B------:R-:W-:Y:S01]  /*0c60*/  IMAD.MOV.U32 R11, RZ, RZ, R23 ;  /* 0x000000ffff0b7224 */ /* 0x000fe200078e0017 */
[----:B------:R-:W-:-:S07]  /*0c70*/  MOV R6, 0xc90 ;  /* 0x00000c9000067802 */ /* 0x000fce0000000f00 */
[----:B-1----:R-:W-:Y:S05]  /*0c80*/  CALL.REL.NOINC `($__internal_0_$__cuda_sm20_dsqrt_rn_f64_mediumpath_v1) ;  /* 0x00000010003c7944 */ /* 0x002fea0003c00000 */
[----:B------:R-:W-:-:S07]  /*0c90*/  MOV R6, R8 ;  /* 0x0000000800067202 */ /* 0x000fce0000000f00 */
.L_x_4:
[----:B------:R-:W2:Y:S04]  /*0ca0*/  LDG.E.64 R8, desc[UR18][R20.64+0x30] ;  /* 0x0000301214087981 */ /* 0x000ea8000c1e1b00 */
[----:B------:R-:W3:Y:S04]  /*0cb0*/  LDG.E.64 R10, desc[UR18][R20.64+0x40] ;  /* 0x00004012140a7981 */ /* 0x000ee8000c1e1b00 */
[----:B------:R-:W4:Y:S04]  /*0cc0*/  LDG.E.64 R12, desc[UR18][R20.64+0x38] ;  /* 0x00003812140c7981 */ /* 0x000f28000c1e1b00 */
[----:B------:R-:W5:Y:S01]  /*0cd0*/  LDG.E R26, desc[UR18][R16.64] ;  /* 0x00000012101a7981 */ /* 0x000f62000c1e1900 */
        /* <DEDUP_REMOVED lines=9> */
[----:B------:R-:W-:Y:S02]  /*0d70*/  MOV R15, R10 ;  /* 0x0000000a000f7202 */ /* 0x000fe40000000f00 */
[----:B------:R-:W-:Y:S01]  /*0d80*/  LOP3.LUT R13, R22, R11, RZ, 0x3c, !PT ;  /* 0x0000000b160d7212 */ /* 0x000fe200078e3cff */
[----:B------:R-:W-:Y:S04]  /*0d90*/  STG.E.64 desc[UR18][R20.64+0x30], R8 ;  /* 0x0000300814007986 */ /* 0x000fe8000c101b12 */
[----:B------:R1:W-:Y:S04]  /*0da0*/  STG.E.64 desc[UR18][R20.64+0x38], R14 ;  /* 0x0000380e14007986 */ /* 0x0003e8000c101b12 */
[----:B------:R0:W-:Y:S04]  /*0db0*/  STG.E.64 desc[UR18][R20.64+0x40], R12 ;  /* 0x0000400c14007986 */ /* 0x0001e8000c101b12 */
[----:B------:R-:W2:Y:S01]  /*0dc0*/  LDG.E R29, desc[UR18][R18.64+0x4] ;  /* 0x00000412121d7981 */ /* 0x000ea2000c1e1900 */
[----:B------:R-:W-:Y:S01]  /*0dd0*/  UMOV UR4, 0x47ae147b ;  /* 0x47ae147b00047882 */ /* 0x000fe20000000000 */
[----:B------:R-:W-:Y:S01]  /*0de0*/  UMOV UR5, 0x3fa47ae1 ;  /* 0x3fa47ae100057882 */ /* 0x000fe20000000000 */
[----:B-----5:R-:W-:-:S04]  /*0df0*/  FFMA R5, R2, R26, R5 ;  /* 0x0000001a02057223 */ /* 0x020fc80000000005 */
[----:B------:R-:W-:-:S04]  /*0e00*/  FMUL.RZ R5, R5, 0.15915493667125701904 ;  /* 0x3e22f98305057820 */ /* 0x000fc8000040c000 */
[----:B------:R3:W-:Y:S01]  /*0e10*/  MUFU.COS R28, R5 ;  /* 0x00000005001c7308 */ /* 0x0007e20000000000 */
[----:B------:R-:W-:Y:S01]  /*0e20*/  IMAD.MOV.U32 R26, RZ, RZ, 0x0 ;  /* 0x00000000ff1a7424 */ /* 0x000fe200078e00ff */
[----:B------:R-:W-:-:S06]  /*0e30*/  MOV R27, 0x3fd80000 ;  /* 0x3fd80000001b7802 */ /* 0x000fcc0000000f00 */
[----:B-1----:R1:W-:Y:S01]  /*0e40*/  F2F.F64.F32 R14, R3 ;  /* 0x00000003000e7310 */ /* 0x0023e20000201800 */
[----:B0-----:R-:W-:Y:S01]  /*0e50*/  IMAD.IADD R13, R13, 0x1, R8 ;  /* 0x000000010d0d7824 */ /* 0x001fe200078e0208 */
[----:B---3--:R-:W-:-:S04]  /*0e60*/  MOV R5, 0x2f800000 ;  /* 0x2f80000000057802 */ /* 0x008fc80000000f00 */
[----:B-1----:R-:W-:Y:S02]  /*0e70*/  I2FP.F32.U32 R3, R13 ;  /* 0x0000000d00037245 */ /* 0x002fe40000201000 */
[----:B--2---:R-:W0:Y:S02]  /*0e80*/  F2F.F64.F32 R22, R29 ;  /* 0x0000001d00167310 */ /* 0x004e240000201800 */
[----:B0-----:R-:W-:-:S06]  /*0e90*/  DMUL R22, R22, UR4 ;  /* 0x0000000416167c28 */ /* 0x001fcc0008000000 */
[----:B------:R-:W0:Y:S04]  /*0ea0*/  MUFU.RSQ64H R11, R23 ;  /* 0x00000017000b7308 */ /* 0x000e280000001c00 */
[----:B------:R-:W-:-:S06]  /*0eb0*/  IADD3 R10, PT, PT, R23, -0x3500000, RZ ;  /* 0xfcb00000170a7810 */ /* 0x000fcc0007ffe0ff */
[----:B0-----:R-:W-:-:S08]  /*0ec0*/  DMUL R24, R10, R10 ;  /* 0x0000000a0a187228 */ /* 0x001fd00000000000 */
[----:B------:R-:W-:Y:S01]  /*0ed0*/  DFMA R24, R22, -R24, 1 ;  /* 0x3ff000001618742b */ /* 0x000fe20000000818 */
[----:B------:R-:W0:Y:S07]  /*0ee0*/  F2F.F64.F32 R28, R28 ;  /* 0x0000001c001c7310 */ /* 0x000e2e0000201800 */
[----:B------:R-:W-:Y:S02]  /*0ef0*/  DFMA R26, R24, R26, 0.5 ;  /* 0x3fe00000181a742b */ /* 0x000fe4000000001a */
[----:B------:R-:W-:-:S08]  /*0f00*/  DMUL R24, R10, R24 ;  /* 0x000000180a187228 */ /* 0x000fd00000000000 */
[----:B------:R-:W-:Y:S02]  /*0f10*/  DFMA R24, R26, R24, R10 ;  /* 0x000000181a18722b */ /* 0x000fe4000000000a */
[----:B0-----:R-:W-:Y:S01]  /*0f20*/  DFMA R26, R28, R6, R14 ;  /* 0x000000061c1a722b */ /* 0x001fe2000000000e */
[----:B------:R-:W-:-:S05]  /*0f30*/  ISETP.GE.U32.AND P0, PT, R10, 0x7ca00000, PT ;  /* 0x7ca000000a00780c */ /* 0x000fca0003f06070 */
[----:B------:R-:W-:Y:S01]  /*0f40*/  DMUL R8, R22, R24 ;  /* 0x0000001816087228 */ /* 0x000fe20000000000 */
[----:B------:R-:W-:Y:S02]  /*0f50*/  FFMA R29, R3, R5, 1.1641532182693481445e-10 ;  /* 0x2f000000031d7423 */ /* 0x000fe40000000005 */
[----:B------:R0:W1:Y:S01]  /*0f60*/  F2F.F32.F64 R5, R26 ;  /* 0x0000001a00057310 */ /* 0x0000620000301000 */
[----:B------:R-:W-:Y:S01]  /*0f70*/  VIADD R15, R25, 0xfff00000 ;  /* 0xfff00000190f7836 */ /* 0x000fe20000000000 */
[----:B------:R-:W-:-:S03]  /*0f80*/  MOV R14, R24 ;  /* 0x00000018000e7202 */ /* 0x000fc60000000f00 */
[----:B------:R-:W-:Y:S01]  /*0f90*/  DFMA R12, R8, -R8, R22 ;  /* 0x80000008080c722b */ /* 0x000fe20000000016 */
[----:B------:R-:W-:-:S04]  /*0fa0*/  FMUL R3, R29, 3.1415927410125732422 ;  /* 0x40490fdb1d037820 */ /* 0x000fc80000400000 */
[----:B------:R-:W-:-:S03]  /*0fb0*/  FFMA R3, R29, 3.1415927410125732422, R3 ;  /* 0x40490fdb1d037823 */ /* 0x000fc60000000003 */
[----:B------:R-:W-:Y:S01]  /*0fc0*/  DFMA R6, R12, R14, R8 ;  /* 0x0000000e0c06722b */ /* 0x000fe20000000008 */
[----:B0-----:R-:W-:Y:S10]  /*0fd0*/  @!P0 BRA `(.L_x_5) ;  /* 0x0000000000148947 */ /* 0x001ff40003800000 */
[----:B------:R-:W-:Y:S01]  /*0fe0*/  IMAD.MOV.U32 R14, RZ, RZ, R24 ;  /* 0x000000ffff0e7224 */ /* 0x000fe200078e0018 */
[----:B------:R-:W-:Y:S02]  /*0ff0*/  MOV R11, R23 ;  /* 0x00000017000b7202 */ /* 0x000fe40000000f00 */
[----:B------:R-:W-:-:S07]  /*1000*/  MOV R6, 0x1020 ;  /* 0x0000102000067802 */ /* 0x000fce0000000f00 */
[----:B-1----:R-:W-:Y:S05]  /*1010*/  CALL.REL.NOINC `($__internal_0_$__cuda_sm20_dsqrt_rn_f64_mediumpath_v1) ;  /* 0x0000000c00587944 */ /* 0x002fea0003c00000 */
[----:B------:R-:W-:-:S07]  /*1020*/  IMAD.MOV.U32 R6, RZ, RZ, R8 ;  /* 0x000000ffff067224 */ /* 0x000fce00078e0008 */
.L_x_5:
[----:B------:R0:W2:Y:S01]  /*1030*/  LDG.E R8, desc[UR18][R16.64+0x4] ;  /* 0x0000041210087981 */ /* 0x0000a2000c1e1900 */
[----:B-1----:R-:W-:Y:S01]  /*1040*/  F2F.F64.F32 R10, R5 ;  /* 0x00000005000a7310 */ /* 0x002fe20000201800 */
[----:B------:R-:W-:Y:S01]  /*1050*/  UIADD3 UR11, UPT, UPT, UR11, 0x4, URZ ;  /* 0x000000040b0b7890 */ /* 0x000fe2000fffe0ff */
[----:B------:R-:W-:Y:S02]  /*1060*/  IADD3 R18, P1, PT, R18, 0x10, RZ ;  /* 0x0000001012127810 */ /* 0x000fe40007f3e0ff */
[----:B------:R-:W-:Y:S01]  /*1070*/  IADD3 R20, P0, PT, R20, 0xc0, RZ ;  /* 0x000000c014147810 */ /* 0x000fe20007f1e0ff */
[----:B------:R-:W-:Y:S02]  /*1080*/  UISETP.NE.AND UP0, UPT, UR11, URZ, UPT ;  /* 0x000000ff0b00728c */ /* 0x000fe4000bf05270 */
[----:B------:R-:W-:Y:S01]  /*1090*/  IMAD.X R19, RZ, RZ, R19, P1 ;  /* 0x000000ffff137224 */ /* 0x000fe200008e0613 */
[----:B------:R-:W-:Y:S02]  /*10a0*/  IADD3.X R21, PT, PT, RZ, R21, RZ, P0, !PT ;  /* 0x00000015ff157210 */ /* 0x000fe400007fe4ff */
[----:B0-----:R-:W-:-:S04]  /*10b0*/  IADD3 R16, P2, PT, R16, 0x10, RZ ;  /* 0x0000001010107810 */ /* 0x001fc80007f5e0ff */
[----:B------:R-:W-:Y:S01]  /*10c0*/  IADD3.X R17, PT, PT, RZ, R17, RZ, P2, !PT ;  /* 0x00000011ff117210 */ /* 0x000fe200017fe4ff */
[----:B--2---:R-:W-:-:S04]  /*10d0*/  FFMA R3, R2, R8, R3 ;  /* 0x0000000802037223 */ /* 0x004fc80000000003 */
[----:B------:R-:W-:-:S04]  /*10e0*/  FMUL.RZ R12, R3, 0.15915493667125701904 ;  /* 0x3e22f983030c7820 */ /* 0x000fc8000040c000 */
[----:B------:R-:W0:Y:S08]  /*10f0*/  MUFU.COS R8, R12 ;  /* 0x0000000c00087308 */ /* 0x000e300000000000 */
[----:B0-----:R-:W0:Y:S02]  /*1100*/  F2F.F64.F32 R8, R8 ;  /* 0x0000000800087310 */ /* 0x001e240000201800 */
[----:B0-----:R-:W-:-:S06]  /*1110*/  DFMA R6, R8, R6, R10 ;  /* 0x000000060806722b */ /* 0x001fcc000000000a */
[----:B------:R0:W1:Y:S01]  /*1120*/  F2F.F32.F64 R3, R6 ;  /* 0x0000000600037310 */ /* 0x0000620000301000 */
[----:B------:R-:W-:Y:S05]  /*1130*/  BRA.U UP0, `(.L_x_6) ;  /* 0xfffffff1004c7547 */ /* 0x000fea000b83ffff */
.L_x_1:
[----:B------:R-:W-:-:S09]  /*1140*/  UISETP.NE.AND UP0, UPT, UR16, URZ, UPT ;  /* 0x000000ff1000728c */ /* 0x000fd2000bf05270 */
[----:B------:R-:W-:Y:S05]  /*1150*/  BRA.U !UP0, `(.L_x_0) ;  /* 0x0000000908f87547 */ /* 0x000fea000b800000 */
[----:B------:R-:W-:-:S09]  /*1160*/  UISETP.NE.AND UP0, UPT, UR16, 0x1, UPT ;  /* 0x000000011000788c */ /* 0x000fd2000bf05270 */
[----:B------:R-:W-:Y:S05]  /*1170*/  BRA.U !UP0, `(.L_x_7) ;  /* 0x0000000508e47547 */ /* 0x000fea000b800000 */
[----:B------:R-:W2:Y:S08]  /*1180*/  LDC.64 R16, c[0x0][0x3a8] ;  /* 0x0000ea00ff107b82 */ /* 0x000eb00000000a00 */
[----:B------:R-:W3:Y:S01]  /*1190*/  LDC.64 R18, c[0x0][0x380] ;  /* 0x0000e000ff127b82 */ /* 0x000ee20000000a00 */
[----:B--2---:R-:W-:-:S05]  /*11a0*/  IMAD.WIDE.U32 R16, R0, 0x30, R16 ;  /* 0x0000003000107825 */ /* 0x004fca00078e0010 */
[----:B0-----:R-:W2:Y:S04]  /*11b0*/  LDG.E.64 R6, desc[UR18][R16.64] ;  /* 0x0000001210067981 */ /* 0x001ea8000c1e1b00 */
[----:B------:R-:W4:Y:S04]  /*11c0*/  LDG.E.64 R10, desc[UR18][R16.64+0x10] ;  /* 0x00001012100a7981 */ /* 0x000f28000c1e1b00 */
[----:B------:R-:W4:Y:S01]  /*11d0*/  LDG.E.64 R12, desc[UR18][R16.64+0x8] ;  /* 0x00000812100c7981 */ /* 0x000f22000c1e1b00 */
[----:B---3--:R-:W-:Y:S01]  /*11e0*/  IMAD.WIDE.U32 R18, R0, 0x4, R18 ;  /* 0x0000000400127825 */ /* 0x008fe200078e0012 */
[----:B--2---:R-:W-:-:S03]  /*11f0*/  SHF.R.U32.HI R8, RZ, 0x2, R7 ;  /* 0x00000002ff087819 */ /* 0x004fc60000011607 */
[----:B------:R-:W-:Y:S01]  /*1200*/  VIADD R6, R6, 0x587c5 ;  /* 0x000587c506067836 */ /* 0x000fe20000000000 */
[----:B------:R-:W-:Y:S01]  /*1210*/  LOP3.LUT R8, R8, R7, RZ, 0x3c, !PT ;  /* 0x0000000708087212 */ /* 0x000fe200078e3cff */
[----:B----4-:R-:W-:Y:S01]  /*1220*/  IMAD.SHL.U32 R5, R11, 0x10, RZ ;  /* 0x000000100b057824 */ /* 0x010fe200078e00ff */
[----:B------:R-:W-:Y:S02]  /*1230*/  MOV R15, R10 ;  /* 0x0000000a000f7202 */ /* 0x000fe40000000f00 */
[C---:B------:R-:W-:Y:S02]  /*1240*/  SHF.L.U32 R7, R8.reuse, 0x1, RZ ;  /* 0x0000000108077819 */ /* 0x040fe400000006ff */
[----:B------:R-:W-:Y:S02]  /*1250*/  MOV R14, R13 ;  /* 0x0000000d000e7202 */ /* 0x000fe40000000f00 */
[----:B------:R-:W-:Y:S01]  /*1260*/  LOP3.LUT R8, R8, R7, R5, 0x96, !PT ;  /* 0x0000000708087212 */ /* 0x000fe200078e9605 */
[----:B------:R-:W-:-:S02]  /*1270*/  IMAD.MOV.U32 R7, RZ, RZ, R12 ;  /* 0x000000ffff077224 */ /* 0x000fc400078e000c */
[----:B------:R-:W-:Y:S01]  /*1280*/  STG.E.64 desc[UR18][R16.64+0x8], R14 ;  /* 0x0000080e10007986 */ /* 0x000fe2000c101b12 */
[----:B------:R-:W-:Y:S01]  /*1290*/  LOP3.LUT R9, R8, R11, RZ, 0x3c, !PT ;  /* 0x0000000b08097212 */ /* 0x000fe200078e3cff */
[----:B------:R-:W-:Y:S02]  /*12a0*/  IMAD.MOV.U32 R8, RZ, RZ, R11 ;  /* 0x000000ffff087224 */ /* 0x000fe400078e000b */
[----:B------:R0:W-:Y:S04]  /*12b0*/  STG.E.64 desc[UR18][R16.64], R6 ;  /* 0x0000000610007986 */ /* 0x0001e8000c101b12 */
[----:B------:R2:W-:Y:S04]  /*12c0*/  STG.E.64 desc[UR18][R16.64+0x10], R8 ;  /* 0x0000100810007986 */ /* 0x0005e8000c101b12 */
[----:B------:R-:W3:Y:S01]  /*12d0*/  LDG.E R5, desc[UR18][R18.64] ;  /* 0x0000001212057981 */ /* 0x000ee2000c1e1900 */
[----:B------:R-:W-:Y:S01]  /*12e0*/  UMOV UR4, 0x47ae147b ;  /* 0x47ae147b00047882 */ /* 0x000fe20000000000 */
[----:B------:R-:W-:Y:S01]  /*12f0*/  UMOV UR5, 0x3fa47ae1 ;  /* 0x3fa47ae100057882 */ /* 0x000fe20000000000 */
[----:B------:R-:W-:Y:S01]  /*1300*/  IMAD.MOV.U32 R20, RZ, RZ, 0x0 ;  /* 0x00000000ff147424 */ /* 0x000fe200078e00ff */
[----:B------:R-:W-:Y:S01]  /*1310*/  MOV R21, 0x3fd80000 ;  /* 0x3fd8000000157802 */ /* 0x000fe20000000f00 */
[----:B0-----:R-:W-:-:S05]  /*1320*/  IMAD.IADD R6, R9, 0x1, R6 ;  /* 0x0000000109067824 */ /* 0x001fca00078e0206 */
[----:B------:R-:W-:Y:S01]  /*1330*/  I2FP.F32.U32 R6, R6 ;  /* 0x0000000600067245 */ /* 0x000fe20000201000 */
[----:B---3--:R0:W3:Y:S02]  /*1340*/  F2F.F64.F32 R22, R5 ;  /* 0x0000000500167310 */ /* 0x0080e40000201800 */
[----:B0-----:R-:W-:-:S05]  /*1350*/  MOV R5, 0x2f800000 ;  /* 0x2f80000000057802 */ /* 0x001fca0000000f00 */
[----:B------:R-:W-:Y:S01]  /*1360*/  FFMA R5, R6, R5, 1.1641532182693481445e-10 ;  /* 0x2f00000006057423 */ /* 0x000fe20000000005 */
[----:B---3--:R-:W-:-:S03]  /*1370*/  DMUL R22, R22, UR4 ;  /* 0x0000000416167c28 */ /* 0x008fc60008000000 */
[----:B------:R-:W-:-:S03]  /*1380*/  FMUL R24, R5, 3.1415927410125732422 ;  /* 0x40490fdb05187820 */ /* 0x000fc60000400000 */
[----:B------:R-:W0:Y:S01]  /*1390*/  MUFU.RSQ64H R11, R23 ;  /* 0x00000017000b7308 */ /* 0x000e220000001c00 */
[----:B------:R-:W-:-:S03]  /*13a0*/  FFMA R5, R5, 3.1415927410125732422, R24 ;  /* 0x40490fdb05057823 */ /* 0x000fc60000000018 */
[----:B------:R-:W-:-:S04]  /*13b0*/  IADD3 R10, PT, PT, R23, -0x3500000, RZ ;  /* 0xfcb00000170a7810 */ /* 0x000fc80007ffe0ff */
[----:B------:R-:W-:Y:S02]  /*13c0*/  ISETP.GE.U32.AND P0, PT, R10, 0x7ca00000, PT ;  /* 0x7ca000000a00780c */ /* 0x000fe40003f06070 */
[----:B0-----:R-:W-:-:S08]  /*13d0*/  DMUL R12, R10, R10 ;  /* 0x0000000a0a0c7228 */ /* 0x001fd00000000000 */
[----:B------:R-:W-:-:S08]  /*13e0*/  DFMA R12, R22, -R12, 1 ;  /* 0x3ff00000160c742b */ /* 0x000fd0000000080c */
[----:B------:R-:W-:Y:S02]  /*13f0*/  DFMA R20, R12, R20, 0.5 ;  /* 0x3fe000000c14742b */ /* 0x000fe40000000014 */
[----:B------:R-:W-:-:S08]  /*1400*/  DMUL R12, R10, R12 ;  /* 0x0000000c0a0c7228 */ /* 0x000fd00000000000 */
[----:B------:R-:W-:-:S08]  /*1410*/  DFMA R20, R20, R12, R10 ;  /* 0x0000000c1414722b */ /* 0x000fd0000000000a */
[----:B--2---:R-:W-:Y:S02]  /*1420*/  DMUL R8, R22, R20 ;  /* 0x0000001416087228 */ /* 0x004fe40000000000 */
[----:B------:R-:W-:Y:S01]  /*1430*/  VIADD R15, R21, 0xfff00000 ;  /* 0xfff00000150f7836 */ /* 0x000fe20000000000 */
[----:B------:R-:W-:-:S05]  /*1440*/  MOV R14, R20 ;  /* 0x00000014000e7202 */ /* 0x000fca0000000f00 */
[----:B------:R-:W-:-:S08]  /*1450*/  DFMA R12, R8, -R8, R22 ;  /* 0x80000008080c722b */ /* 0x000fd00000000016 */
[----:B------:R-:W-:Y:S01]  /*1460*/  DFMA R6, R12, R14, R8 ;  /* 0x0000000e0c06722b */ /* 0x000fe20000000008 */
[----:B------:R-:W-:Y:S10]  /*1470*/  @!P0 BRA `(.L_x_8) ;  /* 0x0000000000148947 */ /* 0x000ff40003800000 */
[----:B------:R-:W-:Y:S01]  /*1480*/  IMAD.MOV.U32 R14, RZ, RZ, R20 ;  /* 0x000000ffff0e7224 */ /* 0x000fe200078e0014 */
[----:B------:R-:W-:Y:S02]  /*1490*/  MOV R11, R23 ;  /* 0x00000017000b7202 */ /* 0x000fe40000000f00 */
[----:B------:R-:W-:-:S07]  /*14a0*/  MOV R6, 0x14c0 ;  /* 0x000014c000067802 */ /* 0x000fce0000000f00 */
[----:B-1---5:R-:W-:Y:S05]  /*14b0*/  CALL.REL.NOINC `($__internal_0_$__cuda_sm20_dsqrt_rn_f64_mediumpath_v1) ;  /* 0x0000000800307944 */ /* 0x022fea0003c00000 */
[----:B------:R-:W-:-:S07]  /*14c0*/  IMAD.MOV.U32 R6, RZ, RZ, R8 ;  /* 0x000000ffff067224 */ /* 0x000fce00078e0008 */
.L_x_8:
[----:B------:R-:W2:Y:S01]  /*14d0*/  LDG.E.64 R8, desc[UR18][R16.64+0x30] ;  /* 0x0000301210087981 */ /* 0x000ea2000c1e1b00 */
[----:B------:R-:W0:Y:S03]  /*14e0*/  LDC.64 R20, c[0x0][0x388] ;  /* 0x0000e200ff147b82 */ /* 0x000e260000000a00 */
[----:B------:R-:W3:Y:S04]  /*14f0*/  LDG.E.64 R10, desc[UR18][R16.64+0x40] ;  /* 0x00004012100a7981 */ /* 0x000ee8000c1e1b00 */
[----:B------:R-:W4:Y:S01]  /*1500*/  LDG.E.64 R12, desc[UR18][R16.64+0x38] ;  /* 0x00003812100c7981 */ /* 0x000f22000c1e1b00 */
[----:B0-----:R-:W-:-:S05]  /*1510*/  IMAD.WIDE.U32 R20, R0, 0x4, R20 ;  /* 0x0000000400147825 */ /* 0x001fca00078e0014 */
[----:B------:R-:W4:Y:S01]  /*1520*/  LDG.E R24, desc[UR18][R20.64] ;  /* 0x0000001214187981 */ /* 0x000f22000c1e1900 */
[----:B--2---:R-:W-:Y:S02]  /*1530*/  SHF.R.U32.HI R14, RZ, 0x2, R9 ;  /* 0x00000002ff0e7819 */ /* 0x004fe40000011609 */
        /* <DEDUP_REMOVED lines=11> */
[----:B------:R-:W-:Y:S04]  /*15f0*/  STG.E.64 desc[UR18][R16.64+0x38], R14 ;  /* 0x0000380e10007986 */ /* 0x000fe8000c101b12 */
[----:B------:R0:W-:Y:S04]  /*1600*/  STG.E.64 desc[UR18][R16.64+0x40], R12 ;  /* 0x0000400c10007986 */ /* 0x0001e8000c101b12 */
[----:B------:R-:W2:Y:S01]  /*1610*/  LDG.E R18, desc[UR18][R18.64+0x4] ;  /* 0x0000041212127981 */ /* 0x000ea2000c1e1900 */
[----:B------:R-:W-:Y:S01]  /*1620*/  UMOV UR4, 0x47ae147b ;  /* 0x47ae147b00047882 */ /* 0x000fe20000000000 */
[----:B------:R-:W-:Y:S01]  /*1630*/  UMOV UR5, 0x3fa47ae1 ;  /* 0x3fa47ae100057882 */ /* 0x000fe20000000000 */
[----:B-----5:R-:W-:-:S04]  /*1640*/  FFMA R5, R2, R24, R5 ;  /* 0x0000001802057223 */ /* 0x020fc80000000005 */
[----:B------:R-:W-:-:S04]  /*1650*/  FMUL.RZ R5, R5, 0.15915493667125701904 ;  /* 0x3e22f98305057820 */ /* 0x000fc8000040c000 */
[----:B------:R3:W-:Y:S01]  /*1660*/  MUFU.COS R26, R5 ;  /* 0x00000005001a7308 */ /* 0x0007e20000000000 */
[----:B0-----:R-:W-:Y:S01]  /*1670*/  MOV R16, 0x0 ;  /* 0x0000000000107802 */ /* 0x001fe20000000f00 */
[----:B------:R-:W-:-:S06]  /*1680*/  IMAD.MOV.U32 R17, RZ, RZ, 0x3fd80000 ;  /* 0x3fd80000ff117424 */ /* 0x000fcc00078e00ff */
[----:B-1----:R-:W-:Y:S01]  /*1690*/  F2F.F64.F32 R14, R3 ;  /* 0x00000003000e7310 */ /* 0x002fe20000201800 */
[----:B------:R-:W-:-:S04]  /*16a0*/  IADD3 R13, PT, PT, R13, R8, RZ ;  /* 0x000000080d0d7210 */ /* 0x000fc80007ffe0ff */
[----:B---3--:R-:W-:-:S03]  /*16b0*/  I2FP.F32.U32 R5, R13 ;  /* 0x0000000d00057245 */ /* 0x008fc60000201000 */
[----:B--2---:R-:W0:Y:S02]  /*16c0*/  F2F.F64.F32 R22, R18 ;  /* 0x0000001200167310 */ /* 0x004e240000201800 */
[----:B0-----:R-:W-:-:S06]  /*16d0*/  DMUL R22, R22, UR4 ;  /* 0x0000000416167c28 */ /* 0x001fcc0008000000 */
[----:B------:R-:W0:Y:S04]  /*16e0*/  MUFU.RSQ64H R11, R23 ;  /* 0x00000017000b7308 */ /* 0x000e280000001c00 */
[----:B------:R-:W-:-:S06]  /*16f0*/  VIADD R10, R23, 0xfcb00000 ;  /* 0xfcb00000170a7836 */ /* 0x000fcc0000000000 */
[----:B0-----:R-:W-:-:S08]  /*1700*/  DMUL R24, R10, R10 ;  /* 0x0000000a0a187228 */ /* 0x001fd00000000000 */
[----:B------:R-:W-:Y:S01]  /*1710*/  DFMA R24, R22, -R24, 1 ;  /* 0x3ff000001618742b */ /* 0x000fe20000000818 */
[----:B------:R-:W0:Y:S07]  /*1720*/  F2F.F64.F32 R18, R26 ;  /* 0x0000001a00127310 */ /* 0x000e2e0000201800 */
[----:B------:R-:W-:Y:S02]  /*1730*/  DFMA R16, R24, R16, 0.5 ;  /* 0x3fe000001810742b */ /* 0x000fe40000000010 */
[----:B------:R-:W-:-:S08]  /*1740*/  DMUL R24, R10, R24 ;  /* 0x000000180a187228 */ /* 0x000fd00000000000 */
[----:B------:R-:W-:Y:S02]  /*1750*/  DFMA R16, R16, R24, R10 ;  /* 0x000000181010722b */ /* 0x000fe4000000000a */
[----:B0-----:R-:W-:Y:S01]  /*1760*/  DFMA R18, R18, R6, R14 ;  /* 0x000000061212722b */ /* 0x001fe2000000000e */
[----:B------:R-:W-:Y:S01]  /*1770*/  IMAD.MOV.U32 R24, RZ, RZ, 0x2f800000 ;  /* 0x2f800000ff187424 */ /* 0x000fe200078e00ff */
[----:B------:R-:W-:-:S04]  /*1780*/  ISETP.GE.U32.AND P0, PT, R10, 0x7ca00000, PT ;  /* 0x7ca000000a00780c */ /* 0x000fc80003f06070 */
[----:B------:R-:W-:Y:S01]  /*1790*/  DMUL R8, R22, R16 ;  /* 0x0000001016087228 */ /* 0x000fe20000000000 */
[----:B------:R-:W-:Y:S02]  /*17a0*/  FFMA R24, R5, R24, 1.1641532182693481445e-10 ;  /* 0x2f00000005187423 */ /* 0x000fe40000000018 */
[----:B------:R0:W1:Y:S01]  /*17b0*/  F2F.F32.F64 R5, R18 ;  /* 0x0000001200057310 */ /* 0x0000620000301000 */
[----:B------:R-:W-:Y:S01]  /*17c0*/  IADD3 R15, PT, PT, R17, -0x100000, RZ ;  /* 0xfff00000110f7810 */ /* 0x000fe20007ffe0ff */
[----:B------:R-:W-:-:S03]  /*17d0*/  IMAD.MOV.U32 R14, RZ, RZ, R16 ;  /* 0x000000ffff0e7224 */ /* 0x000fc600078e0010 */
[----:B------:R-:W-:Y:S01]  /*17e0*/  DFMA R12, R8, -R8, R22 ;  /* 0x80000008080c722b */ /* 0x000fe20000000016 */
[----:B------:R-:W-:-:S04]  /*17f0*/  FMUL R3, R24, 3.1415927410125732422 ;  /* 0x40490fdb18037820 */ /* 0x000fc80000400000 */
[----:B------:R-:W-:-:S03]  /*1800*/  FFMA R3, R24, 3.1415927410125732422, R3 ;  /* 0x40490fdb18037823 */ /* 0x000fc60000000003 */
[----:B------:R-:W-:Y:S01]  /*1810*/  DFMA R6, R12, R14, R8 ;  /* 0x0000000e0c06722b */ /* 0x000fe20000000008 */
[----:B0-----:R-:W-:Y:S10]  /*1820*/  @!P0 BRA `(.L_x_9) ;  /* 0x0000000000148947 */ /* 0x001ff40003800000 */
[----:B------:R-:W-:Y:S01]  /*1830*/  MOV R14, R16 ;  /* 0x00000010000e7202 */ /* 0x000fe20000000f00 */
[----:B------:R-:W-:Y:S01]  /*1840*/  IMAD.MOV.U32 R11, RZ, RZ, R23 ;  /* 0x000000ffff0b7224 */ /* 0x000fe200078e0017 */
[----:B------:R-:W-:-:S07]  /*1850*/  MOV R6, 0x1870 ;  /* 0x0000187000067802 */ /* 0x000fce0000000f00 */
[----:B-1----:R-:W-:Y:S05]  /*1860*/  CALL.REL.NOINC `($__internal_0_$__cuda_sm20_dsqrt_rn_f64_mediumpath_v1) ;  /* 0x0000000400447944 */ /* 0x002fea0003c00000 */
[----:B------:R-:W-:-:S07]  /*1870*/  MOV R6, R8 ;  /* 0x0000000800067202 */ /* 0x000fce0000000f00 */
.L_x_9:
[----:B------:R-:W2:Y:S01]  /*1880*/  LDG.E R20, desc[UR18][R20.64+0x4] ;  /* 0x0000041214147981 */ /* 0x000ea2000c1e1900 */
[----:B-1----:R-:W-:Y:S01]  /*1890*/  F2F.F64.F32 R10, R5 ;  /* 0x00000005000a7310 */ /* 0x002fe20000201800 */
[----:B------:R-:W-:Y:S02]  /*18a0*/  VIADD R0, R0, 0x2 ;  /* 0x0000000200007836 */ /* 0x000fe40000000000 */
[----:B--2---:R-:W-:-:S04]  /*18b0*/  FFMA R3, R2, R20, R3 ;  /* 0x0000001402037223 */ /* 0x004fc80000000003 */
[----:B------:R-:W-:-:S04]  /*18c0*/  FMUL.RZ R12, R3, 0.15915493667125701904 ;  /* 0x3e22f983030c7820 */ /* 0x000fc8000040c000 */
[----:B------:R-:W0:Y:S08]  /*18d0*/  MUFU.COS R8, R12 ;  /* 0x0000000c00087308 */ /* 0x000e300000000000 */
[----:B0-----:R-:W0:Y:S02]  /*18e0*/  F2F.F64.F32 R8, R8 ;  /* 0x0000000800087310 */ /* 0x001e240000201800 */
[----:B0-----:R-:W-:-:S06]  /*18f0*/  DFMA R6, R8, R6, R10 ;  /* 0x000000060806722b */ /* 0x001fcc000000000a */
[----:B------:R2:W3:Y:S05]  /*1900*/  F2F.F32.F64 R3, R6 ;  /* 0x0000000600037310 */ /* 0x0004ea0000301000 */
.L_x_7:
[----:B------:R-:W4:Y:S02]  /*1910*/  LDCU UR4, c[0x0][0x3a4] ;  /* 0x00007480ff0477ac */ /* 0x000f240008000800 */
[----:B----4-:R-:W-:-:S04]  /*1920*/  ULOP3.LUT UR4, UR4, 0x1, URZ, 0xc0, !UPT ;  /* 0x0000000104047892 */ /* 0x010fc8000f8ec0ff */
[----:B------:R-:W-:-:S09]  /*1930*/  UISETP.NE.U32.AND UP0, UPT, UR4, 0x1, UPT ;  /* 0x000000010400788c */ /* 0x000fd2000bf05070 */
[----:B------:R-:W-:Y:S05]  /*1940*/  BRA.U UP0, `(.L_x_0) ;  /* 0x0000000100fc7547 */ /* 0x000fea000b800000 */
[----:B------:R-:W4:Y:S08]  /*1950*/  LDC.64 R12, c[0x0][0x3a8] ;  /* 0x0000ea00ff0c7b82 */ /* 0x000f300000000a00 */
[----:B------:R-:W1:Y:S01]  /*1960*/  LDC.64 R14, c[0x0][0x380] ;  /* 0x0000e000ff0e7b82 */ /* 0x000e620000000a00 */
[----:B----4-:R-:W-:-:S05]  /*1970*/  IMAD.WIDE.U32 R12, R0, 0x30, R12 ;  /* 0x00000030000c7825 */ /* 0x010fca00078e000c */
[----:B0-2---:R-:W2:Y:S04]  /*1980*/  LDG.E.64 R6, desc[UR18][R12.64] ;  /* 0x000000120c067981 */ /* 0x005ea8000c1e1b00 */
[----:B------:R-:W4:Y:S04]  /*1990*/  LDG.E.64 R10, desc[UR18][R12.64+0x10] ;  /* 0x000010120c0a7981 */ /* 0x000f28000c1e1b00 */
[----:B------:R-:W3:Y:S01]  /*19a0*/  LDG.E.64 R16, desc[UR18][R12.64+0x8] ;  /* 0x000008120c107981 */ /* 0x000ee2000c1e1b00 */
[----:B-1----:R-:W-:Y:S01]  /*19b0*/  IMAD.WIDE.U32 R14, R0, 0x4, R14 ;  /* 0x00000004000e7825 */ /* 0x002fe200078e000e */
[----:B--2---:R-:W-:-:S02]  /*19c0*/  SHF.R.U32.HI R8, RZ, 0x2, R7 ;  /* 0x00000002ff087819 */ /* 0x004fc40000011607 */
[----:B------:R-:W-:Y:S02]  /*19d0*/  IADD3 R6, PT, PT, R6, 0x587c5, RZ ;  /* 0x000587c506067810 */ /* 0x000fe40007ffe0ff */
[----:B------:R-:W-:Y:S01]  /*19e0*/  LOP3.LUT R8, R8, R7, RZ, 0x3c, !PT ;  /* 0x0000000708087212 */ /* 0x000fe200078e3cff */
[----:B----4-:R-:W-:Y:S01]  /*19f0*/  IMAD.MOV.U32 R21, RZ, RZ, R10 ;  /* 0x000000ffff157224 */ /* 0x010fe200078e000a */
[----:B------:R-:W-:Y:S01]  /*1a00*/  SHF.L.U32 R5, R11, 0x4, RZ ;  /* 0x000000040b057819 */ /* 0x000fe200000006ff */
[----:B---3--:R-:W-:Y:S02]  /*1a10*/  IMAD.MOV.U32 R20, RZ, RZ, R17 ;  /* 0x000000ffff147224 */ /* 0x008fe400078e0011 */
[----:B------:R-:W-:-:S03]  /*1a20*/  IMAD.SHL.U32 R7, R8, 0x2, RZ ;  /* 0x0000000208077824 */ /* 0x000fc600078e00ff */
[----:B------:R-:W-:Y:S02]  /*1a30*/  STG.E.64 desc[UR18][R12.64+0x8], R20 ;  /* 0x000008140c007986 */ /* 0x000fe4000c101b12 */
[----:B------:R-:W-:Y:S02]  /*1a40*/  LOP3.LUT R8, R8, R7, R5, 0x96, !PT ;  /* 0x0000000708087212 */ /* 0x000fe400078e9605 */
[----:B------:R-:W-:Y:S02]  /*1a50*/  MOV R7, R16 ;  /* 0x0000001000077202 */ /* 0x000fe40000000f00 */
[-C--:B------:R-:W-:Y:S02]  /*1a60*/  LOP3.LUT R9, R8, R11.reuse, RZ, 0x3c, !PT ;  /* 0x0000000b08097212 */ /* 0x080fe400078e3cff */
[----:B------:R-:W-:Y:S01]  /*1a70*/  MOV R8, R11 ;  /* 0x0000000b00087202 */ /* 0x000fe20000000f00 */
[----:B------:R0:W-:Y:S04]  /*1a80*/  STG.E.64 desc[UR18][R12.64], R6 ;  /* 0x000000060c007986 */ /* 0x0001e8000c101b12 */
[----:B------:R1:W-:Y:S04]  /*1a90*/  STG.E.64 desc[UR18][R12.64+0x10], R8 ;  /* 0x000010080c007986 */ /* 0x0003e8000c101b12 */
[----:B------:R-:W2:Y:S01]  /*1aa0*/  LDG.E R14, desc[UR18][R14.64] ;  /* 0x000000120e0e7981 */ /* 0x000ea2000c1e1900 */
[----:B------:R-:W-:Y:S01]  /*1ab0*/  UMOV UR4, 0x47ae147b ;  /* 0x47ae147b00047882 */ /* 0x000fe20000000000 */
[----:B------:R-:W-:Y:S01]  /*1ac0*/  UMOV UR5, 0x3fa47ae1 ;  /* 0x3fa47ae100057882 */ /* 0x000fe20000000000 */
[----:B------:R-:W-:Y:S01]  /*1ad0*/  MOV R18, 0x0 ;  /* 0x0000000000127802 */ /* 0x000fe20000000f00 */
[----:B------:R-:W-:Y:S01]  /*1ae0*/  IMAD.MOV.U32 R19, RZ, RZ, 0x3fd80000 ;  /* 0x3fd80000ff137424 */ /* 0x000fe200078e00ff */
[----:B0-----:R-:W-:Y:S01]  /*1af0*/  IADD3 R6, PT, PT, R9, R6, RZ ;  /* 0x0000000609067210 */ /* 0x001fe20007ffe0ff */
[----:B------:R-:W-:-:S03]  /*1b00*/  IMAD.MOV.U32 R5, RZ, RZ, 0x2f800000 ;  /* 0x2f800000ff057424 */ /* 0x000fc600078e00ff */
[----:B------:R-:W-:-:S05]  /*1b10*/  I2FP.F32.U32 R6, R6 ;  /* 0x0000000600067245 */ /* 0x000fca0000201000 */
[----:B------:R-:W-:Y:S01]  /*1b20*/  FFMA R5, R6, R5, 1.1641532182693481445e-10 ;  /* 0x2f00000006057423 */ /* 0x000fe20000000005 */
[----:B--2---:R-:W0:Y:S02]  /*1b30*/  F2F.F64.F32 R22, R14 ;  /* 0x0000000e00167310 */ /* 0x004e240000201800 */
[----:B0-----:R-:W-:-:S06]  /*1b40*/  DMUL R22, R22, UR4 ;  /* 0x0000000416167c28 */ /* 0x001fcc0008000000 */
[----:B------:R-:W0:Y:S04]  /*1b50*/  MUFU.RSQ64H R11, R23 ;  /* 0x00000017000b7308 */ /* 0x000e280000001c00 */
[----:B------:R-:W-:-:S05]  /*1b60*/  VIADD R10, R23, 0xfcb00000 ;  /* 0xfcb00000170a7836 */ /* 0x000fca0000000000 */
[----:B------:R-:W-:Y:S01]  /*1b70*/  ISETP.GE.U32.AND P0, PT, R10, 0x7ca00000, PT ;  /* 0x7ca000000a00780c */ /* 0x000fe20003f06070 */
[----:B0-----:R-:W-:-:S08]  /*1b80*/  DMUL R16, R10, R10 ;  /* 0x0000000a0a107228 */ /* 0x001fd00000000000 */
[----:B------:R-:W-:-:S08]  /*1b90*/  DFMA R16, R22, -R16, 1 ;  /* 0x3ff000001610742b */ /* 0x000fd00000000810 */
[----:B------:R-:W-:Y:S02]  /*1ba0*/  DFMA R18, R16, R18, 0.5 ;  /* 0x3fe000001012742b */ /* 0x000fe40000000012 */
[----:B------:R-:W-:-:S08]  /*1bb0*/  DMUL R16, R10, R16 ;  /* 0x000000100a107228 */ /* 0x000fd00000000000 */
[----:B------:R-:W-:Y:S01]  /*1bc0*/  DFMA R16, R18, R16, R10 ;  /* 0x000000101210722b */ /* 0x000fe2000000000a */
[----:B------:R-:W-:-:S04]  /*1bd0*/  FMUL R18, R5, 3.1415927410125732422 ;  /* 0x40490fdb05127820 */ /* 0x000fc80000400000 */
[----:B------:R-:W-:-:S03]  /*1be0*/  FFMA R5, R5, 3.1415927410125732422, R18 ;  /* 0x40490fdb05057823 */ /* 0x000fc60000000012 */
[----:B-1----:R-:W-:Y:S02]  /*1bf0*/  DMUL R8, R22, R16 ;  /* 0x0000001016087228 */ /* 0x002fe40000000000 */
[----:B------:R-:W-:Y:S01]  /*1c00*/  IADD3 R15, PT, PT, R17, -0x100000, RZ ;  /* 0xfff00000110f7810 */ /* 0x000fe20007ffe0ff */
[----:B------:R-:W-:-:S05]  /*1c10*/  IMAD.MOV.U32 R14, RZ, RZ, R16 ;  /* 0x000000ffff0e7224 */ /* 0x000fca00078e0010 */
[----:B------:R-:W-:-:S08]  /*1c20*/  DFMA R12, R8, -R8, R22 ;  /* 0x80000008080c722b */ /* 0x000fd00000000016 */
[----:B------:R-:W-:Y:S01]  /*1c30*/  DFMA R6, R12, R14, R8 ;  /* 0x0000000e0c06722b */ /* 0x000fe20000000008 */
[----:B------:R-:W-:Y:S10]  /*1c40*/  @!P0 BRA `(.L_x_10) ;  /* 0x0000000000148947 */ /* 0x000ff40003800000 */
[----:B------:R-:W-:Y:S01]  /*1c50*/  MOV R14, R16 ;  /* 0x00000010000e7202 */ /* 0x000fe20000000f00 */
[----:B------:R-:W-:Y:S01]  /*1c60*/  IMAD.MOV.U32 R11, RZ, RZ, R23 ;  /* 0x000000ffff0b7224 */ /* 0x000fe200078e0017 */
[----:B------:R-:W-:-:S07]  /*1c70*/  MOV R6, 0x1c90 ;  /* 0x00001c9000067802 */ /* 0x000fce0000000f00 */
[----:B-----5:R-:W-:Y:S05]  /*1c80*/  CALL.REL.NOINC `($__internal_0_$__cuda_sm20_dsqrt_rn_f64_mediumpath_v1) ;  /* 0x00000000003c7944 */ /* 0x020fea0003c00000 */
[----:B------:R-:W-:-:S07]  /*1c90*/  MOV R6, R8 ;  /* 0x0000000800067202 */ /* 0x000fce0000000f00 */
.L_x_10:
[----:B------:R-:W0:Y:S02]  /*1ca0*/  LDC.64 R8, c[0x0][0x388] ;  /* 0x0000e200ff087b82 */ /* 0x000e240000000a00 */
[----:B0-----:R-:W-:-:S06]  /*1cb0*/  IMAD.WIDE.U32 R8, R0, 0x4, R8 ;  /* 0x0000000400087825 */ /* 0x001fcc00078e0008 */
[----:B------:R-:W2:Y:S02]  /*1cc0*/  LDG.E R8, desc[UR18][R8.64] ;  /* 0x0000001208087981 */ /* 0x000ea4000c1e1900 */
[----:B--2--5:R-:W-:Y:S02]  /*1cd0*/  FFMA R5, R2, R8, R5 ;  /* 0x0000000802057223 */ /* 0x024fe40000000005 */
[----:B------:R-:W-:Y:S02]  /*1ce0*/  F2F.F64.F32 R2, R3 ;  /* 0x0000000300027310 */ /* 0x000fe40000201800 */
[----:B------:R-:W-:-:S06]  /*1cf0*/  FMUL.RZ R5, R5, 0.15915493667125701904 ;  /* 0x3e22f98305057820 */ /* 0x000fcc000040c000 */
[----:B------:R-:W0:Y:S08]  /*1d00*/  MUFU.COS R10, R5 ;  /* 0x00000005000a7308 */ /* 0x000e300000000000 */
[----:B0-----:R-:W0:Y:S02]  /*1d10*/  F2F.F64.F32 R10, R10 ;  /* 0x0000000a000a7310 */ /* 0x001e240000201800 */
[----:B0-----:R-:W-:-:S06]  /*1d20*/  DFMA R6, R10, R6, R2 ;  /* 0x000000060a06722b */ /* 0x001fcc0000000002 */
[----:B------:R4:W0:Y:S05]  /*1d30*/  F2F.F32.F64 R3, R6 ;  /* 0x0000000600037310 */ /* 0x00082a0000301000 */
.L_x_0:
[----:B0-2-4-:R-:W0:Y:S02]  /*1d40*/  LDC.64 R6, c[0x0][0x398] ;  /* 0x0000e600ff067b82 */ /* 0x015e240000000a00 */
[----:B0-----:R-:W-:-:S05]  /*1d50*/  IMAD.WIDE R4, R4, 0x4, R6 ;  /* 0x0000000404047825 */ /* 0x001fca00078e0206 */
[----:B-1-3--:R-:W-:Y:S01]  /*1d60*/  STG.E desc[UR18][R4.64], R3 ;  /* 0x0000000304007986 */ /* 0x00afe2000c101912 */
[----:B------:R-:W-:Y:S05]  /*1d70*/  EXIT ;  /* 0x000000000000794d */ /* 0x000fea0003800000 */
        .weak           $__internal_0_$__cuda_sm20_dsqrt_rn_f64_mediumpath_v1
        .type           $__internal_0_$__cuda_sm20_dsqrt_rn_f64_mediumpath_v1,@function
        .size           $__internal_0_$__cuda_sm20_dsqrt_rn_f64_mediumpath_v1,(.L_x_59 - $__internal_0_$__cuda_sm20_dsqrt_rn_f64_mediumpath_v1)
$__internal_0_$__cuda_sm20_dsqrt_rn_f64_mediumpath_v1:
[----:B------:R-:W-:Y:S01]  /*1d80*/  ISETP.GE.U32.AND P0, PT, R10, -0x3400000, PT ;  /* 0xfcc000000a00780c */ /* 0x000fe20003f06070 */
[----:B------:R-:W-:-:S12]  /*1d90*/  IMAD.MOV.U32 R10, RZ, RZ, R22 ;  /* 0x000000ffff0a7224 */ /* 0x000fd800078e0016 */
[----:B------:R-:W-:Y:S05]  /*1da0*/  @!P0 BRA `(.L_x_11) ;  /* 0x0000000000208947 */ /* 0x000fea0003800000 */
[----:B------:R-:W-:-:S10]  /*1db0*/  DFMA.RM R12, R12, R14, R8 ;  /* 0x0000000e0c0c722b */ /* 0x000fd40000004008 */
[----:B------:R-:W-:-:S04]  /*1dc0*/  IADD3 R8, P0, PT, R12, 0x1, RZ ;  /* 0x000000010c087810 */ /* 0x000fc80007f1e0ff */
[----:B------:R-:W-:-:S06]  /*1dd0*/  IADD3.X R9, PT, PT, RZ, R13, RZ, P0, !PT ;  /* 0x0000000dff097210 */ /* 0x000fcc00007fe4ff */
[----:B------:R-:W-:-:S08]  /*1de0*/  DFMA.RP R10, -R12, R8, R10 ;  /* 0x000000080c0a722b */ /* 0x000fd0000000810a */
[----:B------:R-:W-:-:S06]  /*1df0*/  DSETP.GT.AND P0, PT, R10, RZ, PT ;  /* 0x000000ff0a00722a */ /* 0x000fcc0003f04000 */
[----:B------:R-:W-:Y:S02]  /*1e00*/  FSEL R8, R8, R12, P0 ;  /* 0x0000000c08087208 */ /* 0x000fe40000000000 */
[----:B------:R-:W-:Y:S01]  /*1e10*/  FSEL R9, R9, R13, P0 ;  /* 0x0000000d09097208 */ /* 0x000fe20000000000 */
[----:B------:R-:W-:Y:S06]  /*1e20*/  BRA `(.L_x_12) ;  /* 0x0000000000647947 */ /* 0x000fec0003800000 */
.L_x_11:
[----:B------:R-:W-:-:S14]  /*1e30*/  DSETP.NE.AND P0, PT, R10, RZ, PT ;  /* 0x000000ff0a00722a */ /* 0x000fdc0003f05000 */
[----:B------:R-:W-:Y:S05]  /*1e40*/  @!P0 BRA `(.L_x_13) ;  /* 0x0000000000588947 */ /* 0x000fea0003800000 */
[----:B------:R-:W-:-:S13]  /*1e50*/  ISETP.GE.AND P0, PT, R11, RZ, PT ;  /* 0x000000ff0b00720c */ /* 0x000fda0003f06270 */
[----:B------:R-:W-:Y:S01]  /*1e60*/  @!P0 IMAD.MOV.U32 R8, RZ, RZ, 0x0 ;  /* 0x00000000ff088424 */ /* 0x000fe200078e00ff */
[----:B------:R-:W-:Y:S01]  /*1e70*/  @!P0 MOV R9, 0xfff80000 ;  /* 0xfff8000000098802 */ /* 0x000fe20000000f00 */
[----:B------:R-:W-:Y:S06]  /*1e80*/  @!P0 BRA `(.L_x_12) ;  /* 0x00000000004c8947 */ /* 0x000fec0003800000 */
[----:B------:R-:W-:-:S13]  /*1e90*/  ISETP.GT.AND P0, PT, R11, 0x7fefffff, PT ;  /* 0x7fefffff0b00780c */ /* 0x000fda0003f04270 */
[----:B------:R-:W-:Y:S05]  /*1ea0*/  @P0 BRA `(.L_x_13) ;  /* 0x0000000000400947 */ /* 0x000fea0003800000 */
[----:B------:R-:W-:Y:S01]  /*1eb0*/  DMUL R14, R10, 8.11296384146066816958e+31 ;  /* 0x469000000a0e7828 */ /* 0x000fe20000000000 */
[----:B------:R-:W-:Y:S01]  /*1ec0*/  IMAD.MOV.U32 R12, RZ, RZ, RZ ;  /* 0x000000ffff0c7224 */ /* 0x000fe200078e00ff */
[----:B------:R-:W-:Y:S01]  /*1ed0*/  MOV R8, 0x0 ;  /* 0x0000000000087802 */ /* 0x000fe20000000f00 */
[----:B------:R-:W-:-:S03]  /*1ee0*/  IMAD.MOV.U32 R9, RZ, RZ, 0x3fd80000 ;  /* 0x3fd80000ff097424 */ /* 0x000fc600078e00ff */
[----:B------:R-:W0:Y:S02]  /*1ef0*/  MUFU.RSQ64H R13, R15 ;  /* 0x0000000f000d7308 */ /* 0x000e240000001c00 */
[----:B0-----:R-:W-:-:S08]  /*1f00*/  DMUL R10, R12, R12 ;  /* 0x0000000c0c0a7228 */ /* 0x001fd00000000000 */
[----:B------:R-:W-:-:S08]  /*1f10*/  DFMA R10, R14, -R10, 1 ;  /* 0x3ff000000e0a742b */ /* 0x000fd0000000080a */
[----:B------:R-:W-:Y:S02]  /*1f20*/  DFMA R8, R10, R8, 0.5 ;  /* 0x3fe000000a08742b */ /* 0x000fe40000000008 */
[----:B------:R-:W-:-:S08]  /*1f30*/  DMUL R10, R12, R10 ;  /* 0x0000000a0c0a7228 */ /* 0x000fd00000000000 */
[----:B------:R-:W-:-:S08]  /*1f40*/  DFMA R10, R8, R10, R12 ;  /* 0x0000000a080a722b */ /* 0x000fd0000000000c */
[----:B------:R-:W-:Y:S02]  /*1f50*/  DMUL R8, R14, R10 ;  /* 0x0000000a0e087228 */ /* 0x000fe40000000000 */
[----:B------:R-:W-:-:S06]  /*1f60*/  IADD3 R11, PT, PT, R11, -0x100000, RZ ;  /* 0xfff000000b0b7810 */ /* 0x000fcc0007ffe0ff */
[----:B------:R-:W-:-:S08]  /*1f70*/  DFMA R12, R8, -R8, R14 ;  /* 0x80000008080c722b */ /* 0x000fd0000000000e */
[----:B------:R-:W-:-:S10]  /*1f80*/  DFMA R8, R10, R12, R8 ;  /* 0x0000000c0a08722b */ /* 0x000fd40000000008 */
[----:B------:R-:W-:Y:S01]  /*1f90*/  VIADD R9, R9, 0xfcb00000 ;  /* 0xfcb0000009097836 */ /* 0x000fe20000000000 */
[----:B------:R-:W-:Y:S06]  /*1fa0*/  BRA `(.L_x_12) ;  /* 0x0000000000047947 */ /* 0x000fec0003800000 */
.L_x_13:
[----:B------:R-:W-:-:S11]  /*1fb0*/  DADD R8, R10, R10 ;  /* 0x000000000a087229 */ /* 0x000fd6000000000a */
.L_x_12:
[----:B------:R-:W-:Y:S01]  /*1fc0*/  IMAD.MOV.U32 R10, RZ, RZ, R6 ;  /* 0x000000ffff0a7224 */ /* 0x000fe200078e0006 */
[----:B------:R-:W-:Y:S02]  /*1fd0*/  MOV R11, 0x0 ;  /* 0x00000000000b7802 */ /* 0x000fe40000000f00 */
[----:B------:R-:W-:Y:S02]  /*1fe0*/  MOV R7, R9 ;  /* 0x0000000900077202 */ /* 0x000fe40000000f00 */
[----:B------:R-:W-:Y:S05]  /*1ff0*/  RET.REL.NODEC R10 `(_Z6genASWPKfS0_S0_PfiiP17curandStateXORWOW) ;  /* 0xffffffe00a007950 */ /* 0x000fea0003c3ffff */
.L_x_14:
[----:B------:R-:W-:-:S00]  /*2000*/  BRA `(.L_x_14) ;  /* 0xfffffffc00fc7947 */ /* 0x000fc0000383ffff */
[----:B------:R-:W-:-:S00]  /*2010*/  NOP ;  /* 0x0000000000007918 */ /* 0x000fc00000000000 */
        /* <DEDUP_REMOVED lines=14> */
.L_x_59:


//--------------------- .text._Z9setupPRNGP17curandStateXORWOW --------------------------
	.section	.text._Z9setupPRNGP17curandStateXORWOW,"ax",@progbits
	.align	128
        .global         _Z9setupPRNGP17curandStateXORWOW
        .type           _Z9setupPRNGP17curandStateXORWOW,@function
        .size           _Z9setupPRNGP17curandStateXORWOW,(.L_x_64 - _Z9setupPRNGP17curandStateXORWOW)
        .other          _Z9setupPRNGP17curandStateXORWOW,@"STO_CUDA_ENTRY STV_DEFAULT"
_Z9setupPRNGP17curandStateXORWOW:
.text._Z9setupPRNGP17curandStateXORWOW:
[----:B------:R-:W-:Y:S01]  /*0000*/  LDC R1, c[0x0][0x37c] ;  /* 0x0000df00ff017b82 */ /* 0x000fe20000000800 */
[----:B------:R-:W0:Y:S07]  /*0010*/  S2R R13, SR_TID.X ;  /* 0x00000000000d7919 */ /* 0x000e2e0000002100 */
[----:B------:R-:W1:Y:S01]  /*0020*/  LDC.64 R6, c[0x0][0x380] ;  /* 0x0000e000ff067b82 */ /* 0x000e620000000a00 */
[----:B------:R-:W0:Y:S01]  /*0030*/  LDCU UR6, c[0x0][0x360] ;  /* 0x00006c00ff0677ac */ /* 0x000e220008000800 */
[----:B------:R-:W-:Y:S01]  /*0040*/  IMAD.MOV.U32 R2, RZ, RZ, -0x2c78f16e ;  /* 0xd3870e92ff027424 */ /* 0x000fe200078e00ff */
[----:B------:R-:W0:Y:S01]  /*0050*/  S2R R0, SR_CTAID.X ;  /* 0x0000000000007919 */ /* 0x000e220000002500 */
[----:B------:R-:W-:Y:S01]  /*0060*/  IMAD.MOV.U32 R3, RZ, RZ, 0xebff8f ;  /* 0x00ebff8fff037424 */ /* 0x000fe200078e00ff */
[----:B------:R-:W2:Y:S01]  /*0070*/  LDCU.64 UR4, c[0x0][0x358] ;  /* 0x00006b00ff0477ac */ /* 0x000ea20008000a00 */
[----:B------:R-:W-:Y:S01]  /*0080*/  IMAD.MOV.U32 R4, RZ, RZ, -0x13f59861 ;  /* 0xec0a679fff047424 */ /* 0x000fe200078e00ff */
[----:B------:R-:W-:Y:S01]  /*0090*/  BSSY.RECONVERGENT B0, `(.L_x_15) ;  /* 0x00000db000007945 */ /* 0x000fe20003800200 */
[----:B------:R-:W-:-:S02]  /*00a0*/  IMAD.MOV.U32 R5, RZ, RZ, -0x75bd8fc ;  /* 0xf8a42704ff057424 */ /* 0x000fc400078e00ff */
[----:B------:R-:W-:Y:S02]  /*00b0*/  IMAD.MOV.U32 R8, RZ, RZ, -0x23270784 ;  /* 0xdcd8f87cff087424 */ /* 0x000fe400078e00ff */
[----:B------:R-:W-:Y:S02]  /*00c0*/  IMAD.MOV.U32 R9, RZ, RZ, -0x6178e6d ;  /* 0xf9e87193ff097424 */ /* 0x000fe400078e00ff */
[----:B0-----:R-:W-:-:S04]  /*00d0*/  IMAD R13, R0, UR6, R13 ;  /* 0x00000006000d7c24 */ /* 0x001fc8000f8e020d */
[C---:B-1----:R-:W-:Y:S01]  /*00e0*/  IMAD.WIDE R6, R13.reuse, 0x30, R6 ;  /* 0x000000300d067825 */ /* 0x042fe200078e0206 */
[----:B------:R-:W-:-:S04]  /*00f0*/  ISETP.NE.AND P0, PT, R13, RZ, PT ;  /* 0x000000ff0d00720c */ /* 0x000fc80003f05270 */
[----:B--2---:R0:W-:Y:S04]  /*0100*/  STG.E.64 desc[UR4][R6.64], R2 ;  /* 0x0000000206007986 */ /* 0x0041e8000c101b04 */
[----:B------:R0:W-:Y:S04]  /*0110*/  STG.E.64 desc[UR4][R6.64+0x8], R4 ;  /* 0x0000080406007986 */ /* 0x0001e8000c101b04 */
[----:B------:R0:W-:Y:S01]  /*0120*/  STG.E.64 desc[UR4][R6.64+0x10], R8 ;  /* 0x0000100806007986 */ /* 0x0001e2000c101b04 */
[----:B------:R-:W-:Y:S05]  /*0130*/  @!P0 BRA `(.L_x_16) ;  /* 0x0000000c00408947 */ /* 0x000fea0003800000 */
[----:B------:R-:W-:Y:S01]  /*0140*/  SHF.R.S32.HI R0, RZ, 0x1f, R13 ;  /* 0x0000001fff007819 */ /* 0x000fe2000001140d */
[----:B------:R-:W-:-:S07]  /*0150*/  IMAD.MOV.U32 R12, RZ, RZ, RZ ;  /* 0x000000ffff0c7224 */ /* 0x000fce00078e00ff */
.L_x_22:
[----:B0-----:R-:W-:Y:S01]  /*0160*/  LOP3.LUT R2, R13, 0x3, RZ, 0xc0, !PT ;  /* 0x000000030d027812 */ /* 0x001fe200078ec0ff */
[----:B------:R-:W-:Y:S03]  /*0170*/  BSSY.RECONVERGENT B1, `(.L_x_17) ;  /* 0x00000c6000017945 */ /* 0x000fe60003800200 */
[----:B------:R-:W-:-:S04]  /*0180*/  ISETP.NE.U32.AND P0, PT, R2, RZ, PT ;  /* 0x000000ff0200720c */ /* 0x000fc80003f05070 */
[----:B------:R-:W-:-:S13]  /*0190*/  ISETP.NE.AND.EX P0, PT, RZ, RZ, PT, P0 ;  /* 0x000000ffff00720c */ /* 0x000fda0003f05300 */
[----:B------:R-:W-:Y:S05]  /*01a0*/  @!P0 BRA `(.L_x_18) ;  /* 0x0000000c00088947 */ /* 0x000fea0003800000 */
[----:B------:R-:W0:Y:S01]  /*01b0*/  LDC.64 R8, c[0x4][RZ] ;  /* 0x01000000ff087b82 */ /* 0x000e220000000a00 */
[----:B------:R-:W-:Y:S02]  /*01c0*/  IMAD.MOV.U32 R14, RZ, RZ, RZ ;  /* 0x000000ffff0e7224 */ /* 0x000fe400078e00ff */
[----:B0-----:R-:W-:-:S07]  /*01d0*/  IMAD.WIDE.U32 R8, R12, 0xc80, R8 ;  /* 0x00000c800c087825 */ /* 0x001fce00078e0008 */
.L_x_21:
[----:B0-----:R-:W-:Y:S01]  /*01e0*/  IMAD.MOV.U32 R15, RZ, RZ, RZ ;  /* 0x000000ffff0f7224 */ /* 0x001fe200078e00ff */
[----:B------:R-:W-:Y:S01]  /*01f0*/  CS2R R2, SRZ ;  /* 0x0000000000027805 */ /* 0x000fe2000001ff00 */
[----:B------:R-:W-:Y:S01]  /*0200*/  IMAD.MOV.U32 R17, RZ, RZ, RZ ;  /* 0x000000ffff117224 */ /* 0x000fe200078e00ff */
[----:B------:R-:W-:-:S07]  /*0210*/  CS2R R4, SRZ ;  /* 0x0000000000047805 */ /* 0x000fce000001ff00 */
.L_x_20:
[----:B------:R-:W-:-:S05]  /*0220*/  IMAD.WIDE.U32 R10, R17, 0x4, R6 ;  /* 0x00000004110a7825 */ /* 0x000fca00078e0006 */
[----:B------:R0:W5:Y:S01]  /*0230*/  LDG.E R16, desc[UR4][R10.64+0x4] ;  /* 0x000004040a107981 */ /* 0x000162000c1e1900 */
[----:B------:R-:W-:-:S07]  /*0240*/  IMAD.MOV.U32 R19, RZ, RZ, RZ ;  /* 0x000000ffff137224 */ /* 0x000fce00078e00ff */
.L_x_19:
[----:B-----5:R-:W-:Y:S01]  /*0250*/  SHF.R.U32.HI R24, RZ, R19, R16 ;  /* 0x00000013ff187219 */ /* 0x020fe20000011610 */
[----:B0-----:R-:W-:-:S03]  /*0260*/  IMAD.SHL.U32 R10, R17, 0x20, RZ ;  /* 0x00000020110a7824 */ /* 0x001fc600078e00ff */
[----:B------:R-:W-:Y:S01]  /*0270*/  LOP3.LUT R11, R24, 0x1, RZ, 0xc0, !PT ;  /* 0x00000001180b7812 */ /* 0x000fe200078ec0ff */
[----:B------:R-:W-:-:S03]  /*0280*/  IMAD.IADD R10, R10, 0x1, R19 ;  /* 0x000000010a0a7824 */ /* 0x000fc600078e0213 */
[----:B------:R-:W-:Y:S01]  /*0290*/  ISETP.NE.U32.AND P0, PT, R11, 0x1, PT ;  /* 0x000000010b00780c */ /* 0x000fe20003f05070 */
[----:B------:R-:W-:-:S03]  /*02a0*/  IMAD R11, R10, 0x5, RZ ;  /* 0x000000050a0b7824 */ /* 0x000fc600078e02ff */
[----:B------:R-:W-:Y:S01]  /*02b0*/  R2P PR, R24, 0x7e ;  /* 0x0000007e18007804 */ /* 0x000fe20000000000 */
[----:B------:R-:W-:-:S08]  /*02c0*/  IMAD.WIDE.U32 R10, R11, 0x4, R8 ;  /* 0x000000040b0a7825 */ /* 0x000fd000078e0008 */
[----:B------:R-:W2:Y:S04]  /*02d0*/  @!P0 LDG.E R18, desc[UR4][R10.64] ;  /* 0x000000040a128981 */ /* 0x000ea8000c1e1900 */
[----:B------:R-:W3:Y:S04]  /*02e0*/  @!P0 LDG.E R20, desc[UR4][R10.64+0x10] ;  /* 0x000010040a148981 */ /* 0x000ee8000c1e1900 */
[----:B------:R-:W4:Y:S04]  /*02f0*/  @P1 LDG.E R22, desc[UR4][R10.64+0x14] ;  /* 0x000014040a161981 */ /* 0x000f28000c1e1900 */
[----:B------:R-:W4:Y:S04]  /*0300*/  @P2 LDG.E R26, desc[UR4][R10.64+0x28] ;  /* 0x000028040a1a2981 */ /* 0x000f28000c1e1900 */
[----:B------:R-:W4:Y:S04]  /*0310*/  @!P0 LDG.E R21, desc[UR4][R10.64+0x4] ;  /* 0x000004040a158981 */ /* 0x000f28000c1e1900 */
[----:B------:R-:W4:Y:S04]  /*0320*/  @!P0 LDG.E R23, desc[UR4][R10.64+0xc] ;  /* 0x00000c040a178981 */ /* 0x000f28000c1e1900 */
[----:B------:R-:W4:Y:S04]  /*0330*/  @P1 LDG.E R25, desc[UR4][R10.64+0x18] ;  /* 0x000018040a191981 */ /* 0x000f28000c1e1900 */
[----:B------:R-:W4:Y:S04]  /*0340*/  @P3 LDG.E R28, desc[UR4][R10.64+0x3c] ;  /* 0x00003c040a1c3981 */ /* 0x000f28000c1e1900 */
[----:B------:R-:W4:Y:S01]  /*0350*/  @P6 LDG.E R27, desc[UR4][R10.64+0x7c] ;  /* 0x00007c040a1b6981 */ /* 0x000f22000c1e1900 */
[----:B--2---:R-:W-:-:S03]  /*0360*/  @!P0 LOP3.LUT R15, R15, R18, RZ, 0x3c, !PT ;  /* 0x000000120f0f8212 */ /* 0x004fc600078e3cff */
[----:B------:R-:W2:Y:S01]  /*0370*/  @!P0 LDG.E R18, desc[UR4][R10.64+0x8] ;  /* 0x000008040a128981 */ /* 0x000ea2000c1e1900 */
[----:B---3--:R-:W-:-:S03]  /*0380*/  @!P0 LOP3.LUT R3, R3, R20, RZ, 0x3c, !PT ;  /* 0x0000001403038212 */ /* 0x008fc600078e3cff */
[----:B------:R-:W3:Y:S01]  /*0390*/  @P1 LDG.E R20, desc[UR4][R10.64+0x24] ;  /* 0x000024040a141981 */ /* 0x000ee2000c1e1900 */
[----:B----4-:R-:W-:-:S03]  /*03a0*/  @P1 LOP3.LUT R15, R15, R22, RZ, 0x3c, !PT ;  /* 0x000000160f0f1212 */ /* 0x010fc600078e3cff */
[----:B------:R-:W4:Y:S01]  /*03b0*/  @P2 LDG.E R22, desc[UR4][R10.64+0x38] ;  /* 0x000038040a162981 */ /* 0x000f22000c1e1900 */
[----:B------:R-:W-:-:S03]  /*03c0*/  @P2 LOP3.LUT R15, R15, R26, RZ, 0x3c, !PT ;  /* 0x0000001a0f0f2212 */ /* 0x000fc600078e3cff */
[----:B------:R-:W4:Y:S01]  /*03d0*/  @P4 LDG.E R26, desc[UR4][R10.64+0x50] ;  /* 0x000050040a1a4981 */ /* 0x000f22000c1e1900 */
[----:B------:R-:W-:-:S03]  /*03e0*/  @!P0 LOP3.LUT R4, R4, R21, RZ, 0x3c, !PT ;  /* 0x0000001504048212 */ /* 0x000fc600078e3cff */
[----:B------:R-:W4:Y:S01]  /*03f0*/  @P1 LDG.E R21, desc[UR4][R10.64+0x20] ;  /* 0x000020040a151981 */ /* 0x000f22000c1e1900 */
[----:B------:R-:W-:-:S03]  /*0400*/  @!P0 LOP3.LUT R2, R2, R23, RZ, 0x3c, !PT ;  /* 0x0000001702028212 */ /* 0x000fc600078e3cff */
[----:B------:R-:W4:Y:S01]  /*0410*/  @P2 LDG.E R23, desc[UR4][R10.64+0x2c] ;  /* 0x00002c040a172981 */ /* 0x000f22000c1e1900 */
[----:B------:R-:W-:-:S03]  /*0420*/  @P1 LOP3.LUT R4, R4, R25, RZ, 0x3c, !PT ;  /* 0x0000001904041212 */ /* 0x000fc600078e3cff */
[----:B------:R-:W4:Y:S01]  /*0430*/  @P2 LDG.E R25, desc[UR4][R10.64+0x34] ;  /* 0x000034040a192981 */ /* 0x000f22000c1e1900 */
[----:B--2---:R-:W-:-:S03]  /*0440*/  @!P0 LOP3.LUT R5, R5, R18, RZ, 0x3c, !PT ;  /* 0x0000001205058212 */ /* 0x004fc600078e3cff */
[----:B------:R-:W2:Y:S01]  /*0450*/  @P1 LDG.E R18, desc[UR4][R10.64+0x1c] ;  /* 0x00001c040a121981 */ /* 0x000ea2000c1e1900 */
[----:B---3--:R-:W-:-:S03]  /*0460*/  @P1 LOP3.LUT R3, R3, R20, RZ, 0x3c, !PT ;  /* 0x0000001403031212 */ /* 0x008fc600078e3cff */
[----:B------:R-:W3:Y:S01]  /*0470*/  @P2 LDG.E R20, desc[UR4][R10.64+0x30] ;  /* 0x000030040a142981 */ /* 0x000ee2000c1e1900 */
[----:B----4-:R-:W-:-:S03]  /*0480*/  @P2 LOP3.LUT R3, R3, R22, RZ, 0x3c, !PT ;  /* 0x0000001603032212 */ /* 0x010fc600078e3cff */
[----:B------:R-:W4:Y:S01]  /*0490*/  @P3 LDG.E R22, desc[UR4][R10.64+0x4c] ;  /* 0x00004c040a163981 */ /* 0x000f22000c1e1900 */
[----:B------:R-:W-:-:S04]  /*04a0*/  @P3 LOP3.LUT R15, R15, R28, RZ, 0x3c, !PT ;  /* 0x0000001c0f0f3212 */ /* 0x000fc800078e3cff */
[----:B------:R-:W-:Y:S02]  /*04b0*/  @P4 LOP3.LUT R15, R15, R26, RZ, 0x3c, !PT ;  /* 0x0000001a0f0f4212 */ /* 0x000fe400078e3cff */
[----:B------:R-:W-:Y:S01]  /*04c0*/  @P1 LOP3.LUT R2, R2, R21, RZ, 0x3c, !PT ;  /* 0x0000001502021212 */ /* 0x000fe200078e3cff */
[----:B------:R-:W4:Y:S04]  /*04d0*/  @P5 LDG.E R26, desc[UR4][R10.64+0x64] ;  /* 0x000064040a1a5981 */ /* 0x000f28000c1e1900 */
[----:B------:R-:W4:Y:S01]  /*04e0*/  @P3 LDG.E R21, desc[UR4][R10.64+0x40] ;  /* 0x000040040a153981 */ /* 0x000f22000c1e1900 */
[----:B------:R-:W-:Y:S02]  /*04f0*/  @P2 LOP3.LUT R4, R4, R23, RZ, 0x3c, !PT ;  /* 0x0000001704042212 */ /* 0x000fe400078e3cff */
[----:B------:R-:W-:Y:S01]  /*0500*/  @P2 LOP3.LUT R2, R2, R25, RZ, 0x3c, !PT ;  /* 0x0000001902022212 */ /* 0x000fe200078e3cff */
[----:B------:R-:W4:Y:S04]  /*0510*/  @P3 LDG.E R23, desc[UR4][R10.64+0x48] ;  /* 0x000048040a173981 */ /* 0x000f28000c1e1900 */
[----:B------:R-:W4:Y:S01]  /*0520*/  @P4 LDG.E R25, desc[UR4][R10.64+0x54] ;  /* 0x000054040a194981 */ /* 0x000f22000c1e1900 */
[----:B--2---:R-:W-:-:S03]  /*0530*/  @P1 LOP3.LUT R5, R5, R18, RZ, 0x3c, !PT ;  /* 0x0000001205051212 */ /* 0x004fc600078e3cff */
[----:B------:R-:W2:Y:S01]  /*0540*/  @P3 LDG.E R18, desc[UR4][R10.64+0x44] ;  /* 0x000044040a123981 */ /* 0x000ea2000c1e1900 */
[----:B---3--:R-:W-:-:S03]  /*0550*/  @P2 LOP3.LUT R5, R5, R20, RZ, 0x3c, !PT ;  /* 0x0000001405052212 */ /* 0x008fc600078e3cff */
[----:B------:R-:W3:Y:S01]  /*0560*/  @P4 LDG.E R20, desc[UR4][R10.64+0x58] ;  /* 0x000058040a144981 */ /* 0x000ee2000c1e1900 */
[----:B----4-:R-:W-:-:S03]  /*0570*/  @P3 LOP3.LUT R3, R3, R22, RZ, 0x3c, !PT ;  /* 0x0000001603033212 */ /* 0x010fc600078e3cff */
[----:B------:R-:W4:Y:S01]  /*0580*/  @P4 LDG.E R22, desc[UR4][R10.64+0x60] ;  /* 0x000060040a164981 */ /* 0x000f22000c1e1900 */
[----:B------:R-:W-:Y:S02]  /*0590*/  LOP3.LUT P0, RZ, R24, 0x80, RZ, 0xc0, !PT ;  /* 0x0000008018ff7812 */ /* 0x000fe4000780c0ff */
[----:B------:R-:W-:Y:S02]  /*05a0*/  @P5 LOP3.LUT R15, R15, R26, RZ, 0x3c, !PT ;  /* 0x0000001a0f0f5212 */ /* 0x000fe400078e3cff */
[----:B------:R-:W4:Y:S01]  /*05b0*/  @P6 LDG.E R26, desc[UR4][R10.64+0x78] ;  /* 0x000078040a1a6981 */ /* 0x000f22000c1e1900 */
[----:B------:R-:W-:-:S03]  /*05c0*/  @P3 LOP3.LUT R4, R4, R21, RZ, 0x3c, !PT ;  /* 0x0000001504043212 */ /* 0x000fc600078e3cff */
[----:B------:R-:W4:Y:S01]  /*05d0*/  @P4 LDG.E R21, desc[UR4][R10.64+0x5c] ;  /* 0x00005c040a154981 */ /* 0x000f22000c1e1900 */
[----:B------:R-:W-:-:S03]  /*05e0*/  @P3 LOP3.LUT R2, R2, R23, RZ, 0x3c, !PT ;  /* 0x0000001702023212 */ /* 0x000fc600078e3cff */
[----:B------:R-:W4:Y:S01]  /*05f0*/  @P5 LDG.E R23, desc[UR4][R10.64+0x68] ;  /* 0x000068040a175981 */ /* 0x000f22000c1e1900 */
[----:B------:R-:W-:-:S03]  /*0600*/  @P4 LOP3.LUT R4, R4, R25, RZ, 0x3c, !PT ;  /* 0x0000001904044212 */ /* 0x000fc600078e3cff */
[----:B------:R-:W4:Y:S01]  /*0610*/  @P5 LDG.E R25, desc[UR4][R10.64+0x70] ;  /* 0x000070040a195981 */ /* 0x000f22000c1e1900 */
[----:B--2---:R-:W-:-:S03]  /*0620*/  @P3 LOP3.LUT R5, R5, R18, RZ, 0x3c, !PT ;  /* 0x0000001205053212 */ /* 0x004fc600078e3cff */
[----:B------:R-:W2:Y:S01]  /*0630*/  @P5 LDG.E R18, desc[UR4][R10.64+0x6c] ;  /* 0x00006c040a125981 */ /* 0x000ea2000c1e1900 */
[----:B---3--:R-:W-:-:S03]  /*0640*/  @P4 LOP3.LUT R5, R5, R20, RZ, 0x3c, !PT ;  /* 0x0000001405054212 */ /* 0x008fc600078e3cff */
[----:B------:R-:W3:Y:S01]  /*0650*/  @P5 LDG.E R20, desc[UR4][R10.64+0x74] ;  /* 0x000074040a145981 */ /* 0x000ee2000c1e1900 */
[----:B----4-:R-:W-:-:S03]  /*0660*/  @P4 LOP3.LUT R3, R3, R22, RZ, 0x3c, !PT ;  /* 0x0000001603034212 */ /* 0x010fc600078e3cff */
[----:B------:R-:W4:Y:S01]  /*0670*/  @P0 LDG.E R22, desc[UR4][R10.64+0x8c] ;  /* 0x00008c040a160981 */ /* 0x000f22000c1e1900 */
[----:B------:R-:W-:-:S03]  /*0680*/  @P6 LOP3.LUT R15, R15, R26, RZ, 0x3c, !PT ;  /* 0x0000001a0f0f6212 */ /* 0x000fc600078e3cff */
        /* <DEDUP_REMOVED lines=13> */
[----:B------:R-:W-:Y:S02]  /*0760*/  @P6 LOP3.LUT R4, R4, R27, RZ, 0x3c, !PT ;  /* 0x0000001b04046212 */ /* 0x000fe400078e3cff */
[----:B------:R-:W-:Y:S02]  /*0770*/  @P6 LOP3.LUT R2, R2, R21, RZ, 0x3c, !PT ;  /* 0x0000001502026212 */ /* 0x000fe400078e3cff */
[----:B------:R-:W-:Y:S02]  /*0780*/  @P0 LOP3.LUT R4, R4, R23, RZ, 0x3c, !PT ;  /* 0x0000001704040212 */ /* 0x000fe400078e3cff */
[----:B------:R-:W-:Y:S02]  /*0790*/  @P0 LOP3.LUT R2, R2, R25, RZ, 0x3c, !PT ;  /* 0x0000001902020212 */ /* 0x000fe400078e3cff */
[----:B--2---:R-:W-:Y:S02]  /*07a0*/  @P6 LOP3.LUT R5, R5, R18, RZ, 0x3c, !PT ;  /* 0x0000001205056212 */ /* 0x004fe400078e3cff */
[----:B---3--:R-:W-:-:S02]  /*07b0*/  @P6 LOP3.LUT R3, R3, R20, RZ, 0x3c, !PT ;  /* 0x0000001403036212 */ /* 0x008fc400078e3cff */
[----:B----4-:R-:W-:Y:S02]  /*07c0*/  @P0 LOP3.LUT R5, R5, R22, RZ, 0x3c, !PT ;  /* 0x0000001605050212 */ /* 0x010fe400078e3cff */
[----:B------:R-:W-:Y:S02]  /*07d0*/  @P0 LOP3.LUT R3, R3, R26, RZ, 0x3c, !PT ;  /* 0x0000001a03030212 */ /* 0x000fe400078e3cff */
[----:B------:R-:W-:-:S13]  /*07e0*/  R2P PR, R24.B1, 0x7f ;  /* 0x0000007f18007804 */ /* 0x000fda0000001000 */
[----:B------:R-:W2:Y:S04]  /*07f0*/  @P0 LDG.E R18, desc[UR4][R10.64+0xa0] ;  /* 0x0000a0040a120981 */ /* 0x000ea8000c1e1900 */
[----:B------:R-:W3:Y:S04]  /*0800*/  @P1 LDG.E R22, desc[UR4][R10.64+0xb4] ;  /* 0x0000b4040a161981 */ /* 0x000ee8000c1e1900 */
[----:B------:R-:W4:Y:S04]  /*0810*/  @P2 LDG.E R26, desc[UR4][R10.64+0xc8] ;  /* 0x0000c8040a1a2981 */ /* 0x000f28000c1e1900 */
[----:B------:R-:W4:Y:S04]  /*0820*/  @P3 LDG.E R28, desc[UR4][R10.64+0xdc] ;  /* 0x0000dc040a1c3981 */ /* 0x000f28000c1e1900 */
[----:B------:R-:W4:Y:S04]  /*0830*/  @P0 LDG.E R23, desc[UR4][R10.64+0xa4] ;  /* 0x0000a4040a170981 */ /* 0x000f28000c1e1900 */
[----:B------:R-:W4:Y:S04]  /*0840*/  @P0 LDG.E R20, desc[UR4][R10.64+0xa8] ;  /* 0x0000a8040a140981 */ /* 0x000f28000c1e1900 */
[----:B------:R-:W4:Y:S04]  /*0850*/  @P4 LDG.E R25, desc[UR4][R10.64+0xf0] ;  /* 0x0000f0040a194981 */ /* 0x000f28000c1e1900 */
        /* <DEDUP_REMOVED lines=21> */
[----:B------:R-:W-:Y:S02]  /*09b0*/  LOP3.LUT P0, RZ, R24, 0x8000, RZ, 0xc0, !PT ;  /* 0x0000800018ff7812 */ /* 0x000fe4000780c0ff */
[----:B----4-:R-:W-:Y:S01]  /*09c0*/  @P5 LOP3.LUT R15, R15, R26, RZ, 0x3c, !PT ;  /* 0x0000001a0f0f5212 */ /* 0x010fe200078e3cff */
[----:B------:R-:W4:Y:S04]  /*09d0*/  @P3 LDG.E R24, desc[UR4][R10.64+0xe4] ;  /* 0x0000e4040a183981 */ /* 0x000f28000c1e1900 */
[----:B------:R-:W2:Y:S01]  /*09e0*/  @P6 LDG.E R26, desc[UR4][R10.64+0x118] ;  /* 0x000118040a1a6981 */ /* 0x000ea2000c1e1900 */
        /* <DEDUP_REMOVED lines=8> */
[----:B---3--:R-:W-:-:S03]  /*0a70*/  @P2 LOP3.LUT R3, R3, R22, RZ, 0x3c, !PT ;  /* 0x0000001603032212 */ /* 0x008fc600078e3cff */
[----:B------:R-:W3:Y:S01]  /*0a80*/  @P4 LDG.E R22, desc[UR4][R10.64+0x100] ;  /* 0x000100040a164981 */ /* 0x000ee2000c1e1900 */
[----:B--2---:R-:W-:-:S03]  /*0a90*/  @P6 LOP3.LUT R15, R15, R26, RZ, 0x3c, !PT ;  /* 0x0000001a0f0f6212 */ /* 0x004fc600078e3cff */
[----:B------:R-:W2:Y:S01]  /*0aa0*/  @P0 LDG.E R26, desc[UR4][R10.64+0x12c] ;  /* 0x00012c040a1a0981 */ /* 0x000ea2000c1e1900 */
[----:B----4-:R-:W-:-:S03]  /*0ab0*/  @P2 LOP3.LUT R2, R2, R23, RZ, 0x3c, !PT ;  /* 0x0000001702022212 */ /* 0x010fc600078e3cff */
[----:B------:R-:W4:Y:S01]  /*0ac0*/  @P4 LDG.E R23, desc[UR4][R10.64+0xfc] ;  /* 0x0000fc040a174981 */ /* 0x000f22000c1e1900 */
[----:B------:R-:W-:-:S03]  /*0ad0*/  @P2 LOP3.LUT R5, R5, R20, RZ, 0x3c, !PT ;  /* 0x0000001405052212 */ /* 0x000fc600078e3cff */
[----:B------:R-:W4:Y:S01]  /*0ae0*/  @P4 LDG.E R20, desc[UR4][R10.64+0xf8] ;  /* 0x0000f8040a144981 */ /* 0x000f22000c1e1900 */
[----:B------:R-:W-:Y:S02]  /*0af0*/  @P3 LOP3.LUT R2, R2, R27, RZ, 0x3c, !PT ;  /* 0x0000001b02023212 */ /* 0x000fe400078e3cff */
[----:B------:R-:W-:Y:S01]  /*0b00*/  @P3 LOP3.LUT R4, R4, R25, RZ, 0x3c, !PT ;  /* 0x0000001904043212 */ /* 0x000fe200078e3cff */
[----:B------:R-:W4:Y:S01]  /*0b10*/  @P5 LDG.E R27, desc[UR4][R10.64+0x110] ;  /* 0x000110040a1b5981 */ /* 0x000f22000c1e1900 */
[----:B------:R-:W-:-:S03]  /*0b20*/  @P3 LOP3.LUT R5, R5, R24, RZ, 0x3c, !PT ;  /* 0x0000001805053212 */ /* 0x000fc600078e3cff */
[----:B------:R-:W4:Y:S04]  /*0b30*/  @P5 LDG.E R25, desc[UR4][R10.64+0x108] ;  /* 0x000108040a195981 */ /* 0x000f28000c1e1900 */
        /* <DEDUP_REMOVED lines=19> */
[----:B------:R-:W-:-:S05]  /*0c70*/  VIADD R19, R19, 0x10 ;  /* 0x0000001013137836 */ /* 0x000fca0000000000 */
[----:B------:R-:W-:Y:S02]  /*0c80*/  ISETP.NE.AND P1, PT, R19, 0x20, PT ;  /* 0x000000201300780c */ /* 0x000fe40003f25270 */
[----:B------:R-:W-:Y:S02]  /*0c90*/  @P5 LOP3.LUT R3, R3, R18, RZ, 0x3c, !PT ;  /* 0x0000001203035212 */ /* 0x000fe400078e3cff */
[----:B------:R-:W-:Y:S02]  /*0ca0*/  @P6 LOP3.LUT R4, R4, R21, RZ, 0x3c, !PT ;  /* 0x0000001504046212 */ /* 0x000fe400078e3cff */
[----:B---3--:R-:W-:-:S04]  /*0cb0*/  @P6 LOP3.LUT R3, R3, R22, RZ, 0x3c, !PT ;  /* 0x0000001603036212 */ /* 0x008fc800078e3cff */
[----:B--2---:R-:W-:Y:S02]  /*0cc0*/  @P0 LOP3.LUT R3, R3, R26, RZ, 0x3c, !PT ;  /* 0x0000001a03030212 */ /* 0x004fe400078e3cff */
[----:B----4-:R-:W-:Y:S02]  /*0cd0*/  @P6 LOP3.LUT R2, R2, R23, RZ, 0x3c, !PT ;  /* 0x0000001702026212 */ /* 0x010fe400078e3cff */
[----:B------:R-:W-:Y:S02]  /*0ce0*/  @P6 LOP3.LUT R5, R5, R20, RZ, 0x3c, !PT ;  /* 0x0000001405056212 */ /* 0x000fe400078e3cff */
[----:B------:R-:W-:Y:S02]  /*0cf0*/  @P0 LOP3.LUT R2, R2, R27, RZ, 0x3c, !PT ;  /* 0x0000001b02020212 */ /* 0x000fe400078e3cff */
[----:B------:R-:W-:Y:S02]  /*0d00*/  @P0 LOP3.LUT R4, R4, R25, RZ, 0x3c, !PT ;  /* 0x0000001904040212 */ /* 0x000fe400078e3cff */
[----:B------:R-:W-:Y:S01]  /*0d10*/  @P0 LOP3.LUT R5, R5, R24, RZ, 0x3c, !PT ;  /* 0x0000001805050212 */ /* 0x000fe200078e3cff */
[----:B------:R-:W-:Y:S06]  /*0d20*/  @P1 BRA `(.L_x_19) ;  /* 0xfffffff400481947 */ /* 0x000fec000383ffff */
[----:B------:R-:W-:-:S05]  /*0d30*/  VIADD R17, R17, 0x1 ;  /* 0x0000000111117836 */ /* 0x000fca0000000000 */
[----:B------:R-:W-:-:S13]  /*0d40*/  ISETP.NE.AND P0, PT, R17, 0x5, PT ;  /* 0x000000051100780c */ /* 0x000fda0003f05270 */
[----:B------:R-:W-:Y:S05]  /*0d50*/  @P0 BRA `(.L_x_20) ;  /* 0xfffffff400300947 */ /* 0x000fea000383ffff */
[----:B------:R0:W-:Y:S01]  /*0d60*/  STG.E.64 desc[UR4][R6.64+0x8], R4 ;  /* 0x0000080406007986 */ /* 0x0001e2000c101b04 */
[----:B------:R-:W-:Y:S01]  /*0d70*/  VIADD R14, R14, 0x1 ;  /* 0x000000010e0e7836 */ /* 0x000fe20000000000 */
[----:B------:R-:W-:Y:S02]  /*0d80*/  LOP3.LUT R11, R13, 0x3, RZ, 0xc0, !PT ;  /* 0x000000030d0b7812 */ /* 0x000fe400078ec0ff */
[----:B------:R0:W-:Y:S02]  /*0d90*/  STG.E.64 desc[UR4][R6.64+0x10], R2 ;  /* 0x0000100206007986 */ /* 0x0001e4000c101b04 */
[----:B------:R-:W-:Y:S02]  /*0da0*/  ISETP.GE.U32.AND P0, PT, R14, R11, PT ;  /* 0x0000000b0e00720c */ /* 0x000fe40003f06070 */
[----:B------:R0:W-:Y:S11]  /*0db0*/  STG.E desc[UR4][R6.64+0x4], R15 ;  /* 0x0000040f06007986 */ /* 0x0001f6000c101904 */
[----:B------:R-:W-:Y:S05]  /*0dc0*/  @!P0 BRA `(.L_x_21) ;  /* 0xfffffff400048947 */ /* 0x000fea000383ffff */
.L_x_18:
[----:B------:R-:W-:Y:S05]  /*0dd0*/  BSYNC.RECONVERGENT B1 ;  /* 0x0000000000017941 */ /* 0x000fea0003800200 */
.L_x_17:
[C---:B------:R-:W-:Y:S01]  /*0de0*/  ISETP.GT.U32.AND P0, PT, R13.reuse, 0x3, PT ;  /* 0x000000030d00780c */ /* 0x040fe20003f04070 */
[----:B------:R-:W-:Y:S01]  /*0df0*/  VIADD R12, R12, 0x1 ;  /* 0x000000010c0c7836 */ /* 0x000fe20000000000 */
[--C-:B------:R-:W-:Y:S02]  /*0e00*/  SHF.R.U64 R13, R13, 0x2, R0.reuse ;  /* 0x000000020d0d7819 */ /* 0x100fe40000001200 */
[----:B------:R-:W-:Y:S02]  /*0e10*/  ISETP.GT.U32.AND.EX P0, PT, R0, RZ, PT, P0 ;  /* 0x000000ff0000720c */ /* 0x000fe40003f04100 */
[----:B------:R-:W-:-:S11]  /*0e20*/  SHF.R.U32.HI R0, RZ, 0x2, R0 ;  /* 0x00000002ff007819 */ /* 0x000fd60000011600 */
[----:B------:R-:W-:Y:S05]  /*0e30*/  @P0 BRA `(.L_x_22) ;  /* 0xfffffff000c80947 */ /* 0x000fea000383ffff */
.L_x_16:
[----:B------:R-:W-:Y:S05]  /*0e40*/  BSYNC.RECONVERGENT B0 ;  /* 0x0000000000007941 */ /* 0x000fea0003800200 */
.L_x_15:
[----:B------:R-:W-:Y:S04]  /*0e50*/  STG.E.64 desc[UR4][R6.64+0x18], RZ ;  /* 0x000018ff06007986 */ /* 0x000fe8000c101b04 */
[----:B------:R-:W-:Y:S04]  /*0e60*/  STG.E desc[UR4][R6.64+0x20], RZ ;  /* 0x000020ff06007986 */ /* 0x000fe8000c101904 */
[----:B------:R-:W-:Y:S01]  /*0e70*/  STG.E.64 desc[UR4][R6.64+0x28], RZ ;  /* 0x000028ff06007986 */ /* 0x000fe2000c101b04 */
[----:B------:R-:W-:Y:S05]  /*0e80*/  EXIT ;  /* 0x000000000000794d */ /* 0x000fea0003800000 */
.L_x_23:
        /* <DEDUP_REMOVED lines=15> */
.L_x_64:


//--------------------- .text._Z6genWRSPKfS0_Pffi --------------------------
	.section	.text._Z6genWRSPKfS0_Pffi,"ax",@progbits
	.align	128
        .global         _Z6genWRSPKfS0_Pffi
        .type           _Z6genWRSPKfS0_Pffi,@function
        .size           _Z6genWRSPKfS0_Pffi,(.L_x_60 - _Z6genWRSPKfS0_Pffi)
        .other          _Z6genWRSPKfS0_Pffi,@"STO_CUDA_ENTRY STV_DEFAULT"
_Z6genWRSPKfS0_Pffi:
.text._Z6genWRSPKfS0_Pffi:
        /* <DEDUP_REMOVED lines=8> */
[----:B------:R-:W0:Y:S01]  /*0080*/  LDC.64 R6, c[0x0][0x388] ;  /* 0x0000e200ff067b82 */ /* 0x000e220000000a00 */
[----:B------:R-:W1:Y:S07]  /*0090*/  LDCU.64 UR4, c[0x0][0x358] ;  /* 0x00006b00ff0477ac */ /* 0x000e6e0008000a00 */
[----:B------:R-:W2:Y:S01]  /*00a0*/  LDC.64 R10, c[0x0][0x380] ;  /* 0x0000e000ff0a7b82 */ /* 0x000ea20000000a00 */
[----:B------:R-:W3:Y:S01]  /*00b0*/  MUFU.RCP64H R3, 1.8499994277954101562 ;  /* 0x3ffd999900037908 */ /* 0x000ee20000001800 */
[----:B------:R-:W-:-:S02]  /*00c0*/  IMAD.MOV.U32 R8, RZ, RZ, -0x66666666 ;  /* 0x9999999aff087424 */ /* 0x000fc400078e00ff */
[----:B------:R-:W-:Y:S02]  /*00d0*/  IMAD.MOV.U32 R9, RZ, RZ, 0x3ffd9999 ;  /* 0x3ffd9999ff097424 */ /* 0x000fe400078e00ff */
[----:B------:R-:W-:Y:S01]  /*00e0*/  IMAD.MOV.U32 R2, RZ, RZ, RZ ;  /* 0x000000ffff027224 */ /* 0x000fe200078e00ff */
[----:B------:R-:W-:Y:S01]  /*00f0*/  UMOV UR6, 0x33333334 ;  /* 0x3333333400067882 */ /* 0x000fe20000000000 */
[----:B------:R-:W-:Y:S01]  /*0100*/  UMOV UR7, 0x3fc33333 ;  /* 0x3fc3333300077882 */ /* 0x000fe20000000000 */
[----:B------:R-:W-:Y:S01]  /*0110*/  UMOV UR8, 0x3ae80f1e ;  /* 0x3ae80f1e00087882 */ /* 0x000fe20000000000 */
[----:B------:R-:W-:Y:S01]  /*0120*/  UMOV UR9, 0x3eb1380b ;  /* 0x3eb1380b00097882 */ /* 0x000fe20000000000 */
[----:B------:R-:W4:Y:S01]  /*0130*/  LDCU UR10, c[0x0][0x398] ;  /* 0x00007300ff0a77ac */ /* 0x000f220008000800 */
[----:B0-----:R-:W-:-:S05]  /*0140*/  IMAD.WIDE R6, R0, 0x4, R6 ;  /* 0x0000000400067825 */ /* 0x001fca00078e0206 */
[----:B-1----:R-:W4:Y:S01]  /*0150*/  LDG.E R4, desc[UR4][R6.64] ;  /* 0x0000000406047981 */ /* 0x002f22000c1e1900 */
[----:B--2---:R-:W-:-:S05]  /*0160*/  IMAD.WIDE R10, R0, 0x4, R10 ;  /* 0x00000004000a7825 */ /* 0x004fca00078e020a */
[----:B------:R0:W2:Y:S01]  /*0170*/  LDG.E R5, desc[UR4][R10.64] ;  /* 0x000000040a057981 */ /* 0x0000a2000c1e1900 */
[----:B---3--:R-:W-:Y:S01]  /*0180*/  DFMA R8, R2, -R8, 1 ;  /* 0x3ff000000208742b */ /* 0x008fe20000000808 */
[----:B------:R-:W-:Y:S07]  /*0190*/  BSSY.RECONVERGENT B0, `(.L_x_24) ;  /* 0x0000044000007945 */ /* 0x000fee0003800200 */
[----:B------:R-:W-:Y:S01]  /*01a0*/  DFMA R8, R8, R8, R8 ;  /* 0x000000080808722b */ /* 0x000fe20000000008 */
[----:B0-----:R-:W-:-:S02]  /*01b0*/  IMAD.MOV.U32 R10, RZ, RZ, -0x748574fc ;  /* 0x8b7a8b04ff0a7424 */ /* 0x001fc400078e00ff */
[----:B------:R-:W-:-:S05]  /*01c0*/  IMAD.MOV.U32 R11, RZ, RZ, 0x3ed0ee25 ;  /* 0x3ed0ee25ff0b7424 */ /* 0x000fca00078e00ff */
[----:B------:R-:W-:-:S08]  /*01d0*/  DFMA R2, R2, R8, R2 ;  /* 0x000000080202722b */ /* 0x000fd00000000002 */
[----:B------:R-:W-:-:S08]  /*01e0*/  DMUL R8, R2, -UR6 ;  /* 0x8000000602087c28 */ /* 0x000fd00008000000 */
[----:B------:R-:W-:-:S08]  /*01f0*/  DFMA R8, R2, -UR6, R8 ;  /* 0x8000000602087c2b */ /* 0x000fd00008000008 */
[C---:B------:R-:W-:Y:S02]  /*0200*/  DMUL R6, R8.reuse, R8 ;  /* 0x0000000808067228 */ /* 0x040fe40000000000 */
[----:B------:R-:W-:-:S06]  /*0210*/  DADD R14, -R8, -UR6 ;  /* 0x80000006080e7e29 */ /* 0x000fcc0008000100 */
[----:B------:R-:W-:Y:S01]  /*0220*/  DFMA R10, R6, UR8, R10 ;  /* 0x00000008060a7c2b */ /* 0x000fe2000800000a */
[----:B------:R-:W-:Y:S01]  /*0230*/  UMOV UR8, 0x9f02676f ;  /* 0x9f02676f00087882 */ /* 0x000fe20000000000 */
[----:B------:R-:W-:Y:S01]  /*0240*/  UMOV UR9, 0x3ef3b266 ;  /* 0x3ef3b26600097882 */ /* 0x000fe20000000000 */
[----:B------:R-:W-:-:S05]  /*0250*/  DADD R14, R14, R14 ;  /* 0x000000000e0e7229 */ /* 0x000fca000000000e */
[----:B------:R-:W-:Y:S01]  /*0260*/  DFMA R10, R6, R10, UR8 ;  /* 0x00000008060a7e2b */ /* 0x000fe2000800000a */
[----:B------:R-:W-:Y:S01]  /*0270*/  UMOV UR8, 0xa9ab0956 ;  /* 0xa9ab095600087882 */ /* 0x000fe20000000000 */
[----:B------:R-:W-:Y:S01]  /*0280*/  UMOV UR9, 0x3f1745cb ;  /* 0x3f1745cb00097882 */ /* 0x000fe20000000000 */
[----:B------:R-:W-:Y:S01]  /*0290*/  DFMA R18, -R8, -UR6, R14 ;  /* 0x8000000608127c2b */ /* 0x000fe2000800010e */
[----:B------:R-:W-:Y:S01]  /*02a0*/  UMOV UR6, 0x55555554 ;  /* 0x5555555400067882 */ /* 0x000fe20000000000 */
[----:B------:R-:W-:-:S03]  /*02b0*/  UMOV UR7, 0x3fb55555 ;  /* 0x3fb5555500077882 */ /* 0x000fc60000000000 */
[----:B------:R-:W-:Y:S01]  /*02c0*/  DFMA R10, R6, R10, UR8 ;  /* 0x00000008060a7e2b */ /* 0x000fe2000800000a */
[----:B------:R-:W-:Y:S01]  /*02d0*/  UMOV UR8, 0x2d1b5154 ;  /* 0x2d1b515400087882 */ /* 0x000fe20000000000 */
[----:B------:R-:W-:Y:S01]  /*02e0*/  UMOV UR9, 0x3f3c71c7 ;  /* 0x3f3c71c700097882 */ /* 0x000fe20000000000 */
[----:B------:R-:W-:-:S05]  /*02f0*/  DMUL R18, R2, R18 ;  /* 0x0000001202127228 */ /* 0x000fca0000000000 */
[----:B------:R-:W-:Y:S01]  /*0300*/  DFMA R12, R6, R10, UR8 ;  /* 0x00000008060c7e2b */ /* 0x000fe2000800000a */
[----:B------:R-:W-:Y:S01]  /*0310*/  UMOV UR8, 0x923be72d ;  /* 0x923be72d00087882 */ /* 0x000fe20000000000 */
[----:B------:R-:W-:-:S06]  /*0320*/  UMOV UR9, 0x3f624924 ;  /* 0x3f62492400097882 */ /* 0x000fcc0000000000 */
[----:B------:R-:W-:Y:S01]  /*0330*/  DFMA R12, R6, R12, UR8 ;  /* 0x00000008060c7e2b */ /* 0x000fe2000800000c */
[----:B------:R-:W-:Y:S01]  /*0340*/  UMOV UR8, 0x9999a3c4 ;  /* 0x9999a3c400087882 */ /* 0x000fe20000000000 */
[----:B------:R-:W-:-:S06]  /*0350*/  UMOV UR9, 0x3f899999 ;  /* 0x3f89999900097882 */ /* 0x000fcc0000000000 */
[----:B------:R-:W-:Y:S01]  /*0360*/  DFMA R16, R6, R12, UR8 ;  /* 0x0000000806107e2b */ /* 0x000fe2000800000c */
[----:B------:R-:W-:Y:S01]  /*0370*/  UMOV UR8, 0xfefa39ef ;  /* 0xfefa39ef00087882 */ /* 0x000fe20000000000 */
[----:B------:R-:W-:Y:S01]  /*0380*/  UMOV UR9, 0x3fe62e42 ;  /* 0x3fe62e4200097882 */ /* 0x000fe20000000000 */
[----:B------:R-:W-:Y:S01]  /*0390*/  IMAD.MOV.U32 R12, RZ, RZ, 0x1 ;  /* 0x00000001ff0c7424 */ /* 0x000fe200078e00ff */
[----:B------:R-:W-:-:S04]  /*03a0*/  DFMA R14, RZ, UR8, R8 ;  /* 0x00000008ff0e7c2b */ /* 0x000fc80008000008 */
[C---:B------:R-:W-:Y:S01]  /*03b0*/  DFMA R16, R6.reuse, R16, UR6 ;  /* 0x0000000606107e2b */ /* 0x040fe20008000010 */
[----:B------:R-:W-:Y:S01]  /*03c0*/  UMOV UR6, 0xfefa39ef ;  /* 0xfefa39ef00067882 */ /* 0x000fe20000000000 */
[----:B------:R-:W-:Y:S02]  /*03d0*/  UMOV UR7, 0x3fe62e42 ;  /* 0x3fe62e4200077882 */ /* 0x000fe40000000000 */
[----:B------:R-:W-:Y:S01]  /*03e0*/  DFMA R2, RZ, -UR6, R14 ;  /* 0x80000006ff027c2b */ /* 0x000fe2000800000e */
[----:B------:R-:W-:Y:S01]  /*03f0*/  UMOV UR6, 0x3b39803f ;  /* 0x3b39803f00067882 */ /* 0x000fe20000000000 */
[----:B------:R-:W-:Y:S02]  /*0400*/  UMOV UR7, 0x3c7abc9e ;  /* 0x3c7abc9e00077882 */ /* 0x000fe40000000000 */
[----:B------:R-:W-:-:S04]  /*0410*/  DMUL R16, R6, R16 ;  /* 0x0000001006107228 */ /* 0x000fc80000000000 */
[----:B------:R-:W-:-:S04]  /*0420*/  DADD R2, -R8, R2 ;  /* 0x0000000008027229 */ /* 0x000fc80000000102 */
[----:B------:R-:W-:-:S08]  /*0430*/  DFMA R16, R8, R16, R18 ;  /* 0x000000100810722b */ /* 0x000fd00000000012 */
[----:B------:R-:W-:-:S08]  /*0440*/  DADD R2, R16, -R2 ;  /* 0x0000000010027229 */ /* 0x000fd00000000802 */
[----:B------:R-:W-:Y:S01]  /*0450*/  DFMA R2, RZ, UR6, R2 ;  /* 0x00000006ff027c2b */ /* 0x000fe20008000002 */
[----:B------:R-:W-:Y:S01]  /*0460*/  UMOV UR6, 0x60000000 ;  /* 0x6000000000067882 */ /* 0x000fe20000000000 */
[----:B------:R-:W-:-:S06]  /*0470*/  UMOV UR7, 0x400921fb ;  /* 0x400921fb00077882 */ /* 0x000fcc0000000000 */
[----:B------:R-:W-:Y:S01]  /*0480*/  DADD R2, R14, R2 ;  /* 0x000000000e027229 */ /* 0x000fe20000000002 */
[----:B----4-:R-:W-:-:S04]  /*0490*/  FMUL R20, R4, UR10 ;  /* 0x0000000a04147c20 */ /* 0x010fc80008400000 */
[----:B------:R-:W0:Y:S08]  /*04a0*/  F2F.F64.F32 R10, R20 ;  /* 0x00000014000a7310 */ /* 0x000e300000201800 */
[----:B0-----:R-:W0:Y:S02]  /*04b0*/  MUFU.RCP64H R13, R11 ;  /* 0x0000000b000d7308 */ /* 0x001e240000001800 */
[----:B0-----:R-:W-:-:S08]  /*04c0*/  DFMA R6, -R10, R12, 1 ;  /* 0x3ff000000a06742b */ /* 0x001fd0000000010c */
[----:B------:R-:W-:-:S08]  /*04d0*/  DFMA R6, R6, R6, R6 ;  /* 0x000000060606722b */ /* 0x000fd00000000006 */
[----:B------:R-:W-:-:S08]  /*04e0*/  DFMA R6, R12, R6, R12 ;  /* 0x000000060c06722b */ /* 0x000fd0000000000c */
[----:B------:R-:W-:-:S08]  /*04f0*/  DFMA R8, -R10, R6, 1 ;  /* 0x3ff000000a08742b */ /* 0x000fd00000000106 */
[----:B------:R-:W-:Y:S02]  /*0500*/  DFMA R6, R6, R8, R6 ;  /* 0x000000080606722b */ /* 0x000fe40000000006 */
[----:B------:R-:W-:-:S08]  /*0510*/  DMUL R8, R2, -UR6 ;  /* 0x8000000602087c28 */ /* 0x000fd00008000000 */
[----:B------:R-:W-:Y:S02]  /*0520*/  DMUL R2, R8, R6 ;  /* 0x0000000608027228 */ /* 0x000fe40000000000 */
[----:B------:R-:W-:-:S06]  /*0530*/  FSETP.GEU.AND P1, PT, |R9|, 6.5827683646048100446e-37, PT ;  /* 0x036000000900780b */ /* 0x000fcc0003f2e200 */
[----:B------:R-:W-:-:S08]  /*0540*/  DFMA R12, -R10, R2, R8 ;  /* 0x000000020a0c722b */ /* 0x000fd00000000108 */
[----:B------:R-:W-:Y:S01]  /*0550*/  DFMA R2, R6, R12, R2 ;  /* 0x0000000c0602722b */ /* 0x000fe20000000002 */
[----:B--2---:R-:W-:-:S06]  /*0560*/  FMUL R6, R5, R5 ;  /* 0x0000000505067220 */ /* 0x004fcc0000400000 */
[----:B------:R-:W0:Y:S03]  /*0570*/  F2F.F64.F32 R6, R6 ;  /* 0x0000000600067310 */ /* 0x000e260000201800 */
[----:B------:R-:W-:-:S05]  /*0580*/  FFMA R5, RZ, R11, R3 ;  /* 0x0000000bff057223 */ /* 0x000fca0000000003 */
[----:B------:R-:W-:-:S13]  /*0590*/  FSETP.GT.AND P0, PT, |R5|, 1.469367938527859385e-39, PT ;  /* 0x001000000500780b */ /* 0x000fda0003f04200 */
[----:B0-----:R-:W-:Y:S05]  /*05a0*/  @P0 BRA P1, `(.L_x_25) ;  /* 0x0000000000080947 */ /* 0x001fea0000800000 */
[----:B------:R-:W-:-:S07]  /*05b0*/  MOV R14, 0x5d0 ;  /* 0x000005d0000e7802 */ /* 0x000fce0000000f00 */
[----:B------:R-:W-:Y:S05]  /*05c0*/  CALL.REL.NOINC `($__internal_1_$__cuda_sm20_div_rn_f64_full) ;  /* 0x0000000400e87944 */ /* 0x000fea0003c00000 */
.L_x_25:
[----:B------:R-:W-:Y:S05]  /*05d0*/  BSYNC.RECONVERGENT B0 ;  /* 0x0000000000007941 */ /* 0x000fea0003800200 */
.L_x_24:
[----:B------:R-:W-:Y:S01]  /*05e0*/  ISETP.GT.AND P0, PT, R3, 0xfffff, PT ;  /* 0x000fffff0300780c */ /* 0x000fe20003f04270 */
[----:B------:R-:W-:Y:S01]  /*05f0*/  IMAD.MOV.U32 R10, RZ, RZ, R2 ;  /* 0x000000ffff0a7224 */ /* 0x000fe200078e0002 */
[----:B------:R-:W-:Y:S01]  /*0600*/  BSSY.RECONVERGENT B0, `(.L_x_26) ;  /* 0x0000052000007945 */ /* 0x000fe20003800200 */
[--C-:B------:R-:W-:Y:S02]  /*0610*/  IMAD.MOV.U32 R11, RZ, RZ, R3.reuse ;  /* 0x000000ffff0b7224 */ /* 0x100fe400078e0003 */
[----:B------:R-:W-:-:S08]  /*0620*/  IMAD.MOV.U32 R8, RZ, RZ, R3 ;  /* 0x000000ffff087224 */ /* 0x000fd000078e0003 */
[----:B------:R-:W-:-:S10]  /*0630*/  @!P0 DMUL R10, R10, 1.80143985094819840000e+16 ;  /* 0x435000000a0a8828 */ /* 0x000fd40000000000 */
[----:B------:R-:W-:Y:S01]  /*0640*/  @!P0 IMAD.MOV.U32 R8, RZ, RZ, R11 ;  /* 0x000000ffff088224 */ /* 0x000fe200078e000b */
[----:B------:R-:W-:-:S03]  /*0650*/  @!P0 MOV R2, R10 ;  /* 0x0000000a00028202 */ /* 0x000fc60000000f00 */
[----:B------:R-:W-:-:S05]  /*0660*/  VIADD R3, R8, 0xffffffff ;  /* 0xffffffff08037836 */ /* 0x000fca0000000000 */
[----:B------:R-:W-:Y:S01]  /*0670*/  ISETP.GT.U32.AND P1, PT, R3, 0x7feffffe, PT ;  /* 0x7feffffe0300780c */ /* 0x000fe20003f24070 */
[----:B------:R-:W-:Y:S02]  /*0680*/  IMAD.MOV.U32 R3, RZ, RZ, -0x3ff ;  /* 0xfffffc01ff037424 */ /* 0x000fe400078e00ff */
[----:B------:R-:W-:-:S10]  /*0690*/  @!P0 IMAD.MOV.U32 R3, RZ, RZ, -0x435 ;  /* 0xfffffbcbff038424 */ /* 0x000fd400078e00ff */
[----:B------:R-:W-:Y:S05]  /*06a0*/  @P1 BRA `(.L_x_27) ;  /* 0x0000000400041947 */ /* 0x000fea0003800000 */
[C---:B------:R-:W-:Y:S01]  /*06b0*/  LOP3.LUT R5, R8.reuse, 0xfffff, RZ, 0xc0, !PT ;  /* 0x000fffff08057812 */ /* 0x040fe200078ec0ff */
[----:B------:R-:W-:Y:S01]  /*06c0*/  IMAD.MOV.U32 R10, RZ, RZ, R2 ;  /* 0x000000ffff0a7224 */ /* 0x000fe200078e0002 */
[----:B------:R-:W-:Y:S01]  /*06d0*/  UMOV UR6, 0x3ae80f1e ;  /* 0x3ae80f1e00067882 */ /* 0x000fe20000000000 */
[----:B------:R-:W-:Y:S01]  /*06e0*/  IMAD.MOV.U32 R12, RZ, RZ, RZ ;  /* 0x000000ffff0c7224 */ /* 0x000fe200078e00ff */
[----:B------:R-:W-:Y:S01]  /*06f0*/  LOP3.LUT R11, R5, 0x3ff00000, RZ, 0xfc, !PT ;  /* 0x3ff00000050b7812 */ /* 0x000fe200078efcff */
[----:B------:R-:W-:Y:S01]  /*0700*/  IMAD.MOV.U32 R20, RZ, RZ, -0x748574fc ;  /* 0x8b7a8b04ff147424 */ /* 0x000fe200078e00ff */
[----:B------:R-:W-:Y:S01]  /*0710*/  UMOV UR7, 0x3eb1380b ;  /* 0x3eb1380b00077882 */ /* 0x000fe20000000000 */
[----:B------:R-:W-:Y:S01]  /*0720*/  IMAD.MOV.U32 R21, RZ, RZ, 0x3ed0ee25 ;  /* 0x3ed0ee25ff157424 */ /* 0x000fe200078e00ff */
[----:B------:R-:W-:Y:S01]  /*0730*/  ISETP.GE.U32.AND P0, PT, R11, 0x3ff6a09f, PT ;  /* 0x3ff6a09f0b00780c */ /* 0x000fe20003f06070 */
[----:B------:R-:W-:Y:S01]  /*0740*/  UMOV UR8, 0x9999a3c4 ;  /* 0x9999a3c400087882 */ /* 0x000fe20000000000 */
[----:B------:R-:W-:Y:S01]  /*0750*/  LEA.HI R8, R8, R3, RZ, 0xc ;  /* 0x0000000308087211 */ /* 0x000fe200078f60ff */
[----:B------:R-:W-:-:S10]  /*0760*/  UMOV UR9, 0x3f899999 ;  /* 0x3f89999900097882 */ /* 0x000fd40000000000 */
[----:B------:R-:W-:Y:S02]  /*0770*/  @P0 VIADD R5, R11, 0xfff00000 ;  /* 0xfff000000b050836 */ /* 0x000fe40000000000 */
[----:B------:R-:W-:Y:S02]  /*0780*/  @P0 VIADD R8, R8, 0x1 ;  /* 0x0000000108080836 */ /* 0x000fe40000000000 */
[----:B------:R-:W-:-:S06]  /*0790*/  @P0 IMAD.MOV.U32 R11, RZ, RZ, R5 ;  /* 0x000000ffff0b0224 */ /* 0x000fcc00078e0005 */
[C---:B------:R-:W-:Y:S02]  /*07a0*/  DADD R18, R10.reuse, 1 ;  /* 0x3ff000000a127429 */ /* 0x040fe40000000000 */
[----:B------:R-:W-:-:S04]  /*07b0*/  DADD R10, R10, -1 ;  /* 0xbff000000a0a7429 */ /* 0x000fc80000000000 */
[----:B------:R-:W0:Y:S02]  /*07c0*/  MUFU.RCP64H R13, R19 ;  /* 0x00000013000d7308 */ /* 0x000e240000001800 */
[----:B0-----:R-:W-:-:S08]  /*07d0*/  DFMA R14, -R18, R12, 1 ;  /* 0x3ff00000120e742b */ /* 0x001fd0000000010c */
[----:B------:R-:W-:-:S08]  /*07e0*/  DFMA R14, R14, R14, R14 ;  /* 0x0000000e0e0e722b */ /* 0x000fd0000000000e */
[----:B------:R-:W-:-:S08]  /*07f0*/  DFMA R12, R12, R14, R12 ;  /* 0x0000000e0c0c722b */ /* 0x000fd0000000000c */
[----:B------:R-:W-:-:S08]  /*0800*/  DMUL R14, R10, R12 ;  /* 0x0000000c0a0e7228 */ /* 0x000fd00000000000 */
[----:B------:R-:W-:-:S08]  /*0810*/  DFMA R14, R10, R12, R14 ;  /* 0x0000000c0a0e722b */ /* 0x000fd0000000000e */
[----:B------:R-:W-:Y:S02]  /*0820*/  DMUL R16, R14, R14 ;  /* 0x0000000e0e107228 */ /* 0x000fe40000000000 */
[----:B------:R-:W-:-:S06]  /*0830*/  DADD R2, R10, -R14 ;  /* 0x000000000a027229 */ /* 0x000fcc000000080e */
[----:B------:R-:W-:Y:S01]  /*0840*/  DFMA R18, R16, UR6, R20 ;  /* 0x0000000610127c2b */ /* 0x000fe20008000014 */
[----:B------:R-:W-:Y:S01]  /*0850*/  UMOV UR6, 0x9f02676f ;  /* 0x9f02676f00067882 */ /* 0x000fe20000000000 */
[----:B------:R-:W-:Y:S01]  /*0860*/  UMOV UR7, 0x3ef3b266 ;  /* 0x3ef3b26600077882 */ /* 0x000fe20000000000 */
[----:B------:R-:W-:Y:S01]  /*0870*/  LOP3.LUT R20, R8, 0x80000000, RZ, 0x3c, !PT ;  /* 0x8000000008147812 */ /* 0x000fe200078e3cff */
[----:B------:R-:W-:Y:S01]  /*0880*/  IMAD.MOV.U32 R21, RZ, RZ, 0x43300000 ;  /* 0x43300000ff157424 */ /* 0x000fe200078e00ff */
[----:B------:R-:W-:-:S03]  /*0890*/  DADD R8, R2, R2 ;  /* 0x0000000002087229 */ /* 0x000fc60000000002 */
[----:B------:R-:W-:Y:S01]  /*08a0*/  DFMA R18, R16, R18, UR6 ;  /* 0x0000000610127e2b */ /* 0x000fe20008000012 */
[----:B------:R-:W-:Y:S01]  /*08b0*/  UMOV UR6, 0xa9ab0956 ;  /* 0xa9ab095600067882 */ /* 0x000fe20000000000 */
[----:B------:R-:W-:-:S03]  /*08c0*/  UMOV UR7, 0x3f1745cb ;  /* 0x3f1745cb00077882 */ /* 0x000fc60000000000 */
[----:B------:R-:W-:-:S03]  /*08d0*/  DFMA R10, R10, -R14, R8 ;  /* 0x8000000e0a0a722b */ /* 0x000fc60000000008 */
[----:B------:R-:W-:Y:S01]  /*08e0*/  DFMA R18, R16, R18, UR6 ;  /* 0x0000000610127e2b */ /* 0x000fe20008000012 */
[----:B------:R-:W-:Y:S01]  /*08f0*/  UMOV UR6, 0x2d1b5154 ;  /* 0x2d1b515400067882 */ /* 0x000fe20000000000 */
[----:B------:R-:W-:-:S03]  /*0900*/  UMOV UR7, 0x3f3c71c7 ;  /* 0x3f3c71c700077882 */ /* 0x000fc60000000000 */
[----:B------:R-:W-:-:S03]  /*0910*/  DMUL R10, R12, R10 ;  /* 0x0000000a0c0a7228 */ /* 0x000fc60000000000 */
[----:B------:R-:W-:Y:S01]  /*0920*/  DFMA R18, R16, R18, UR6 ;  /* 0x0000000610127e2b */ /* 0x000fe20008000012 */
[----:B------:R-:W-:Y:S01]  /*0930*/  UMOV UR6, 0x923be72d ;  /* 0x923be72d00067882 */ /* 0x000fe20000000000 */
[----:B------:R-:W-:-:S06]  /*0940*/  UMOV UR7, 0x3f624924 ;  /* 0x3f62492400077882 */ /* 0x000fcc0000000000 */
[----:B------:R-:W-:Y:S01]  /*0950*/  DFMA R18, R16, R18, UR6 ;  /* 0x0000000610127e2b */ /* 0x000fe20008000012 */
[----:B------:R-:W-:Y:S01]  /*0960*/  UMOV UR6, 0x80000000 ;  /* 0x8000000000067882 */ /* 0x000fe20000000000 */
[----:B------:R-:W-:Y:S02]  /*0970*/  UMOV UR7, 0x43300000 ;  /* 0x4330000000077882 */ /* 0x000fe40000000000 */
[----:B------:R-:W-:Y:S01]  /*0980*/  DADD R2, R20, -UR6 ;  /* 0x8000000614027e29 */ /* 0x000fe20008000000 */
[----:B------:R-:W-:Y:S01]  /*0990*/  UMOV UR6, 0x55555554 ;  /* 0x5555555400067882 */ /* 0x000fe20000000000 */
[----:B------:R-:W-:Y:S02]  /*09a0*/  UMOV UR7, 0x3fb55555 ;  /* 0x3fb5555500077882 */ /* 0x000fe40000000000 */
[----:B------:R-:W-:Y:S01]  /*09b0*/  DFMA R18, R16, R18, UR8 ;  /* 0x0000000810127e2b */ /* 0x000fe20008000012 */
[----:B------:R-:W-:Y:S01]  /*09c0*/  UMOV UR8, 0xfefa39ef ;  /* 0xfefa39ef00087882 */ /* 0x000fe20000000000 */
[----:B------:R-:W-:-:S02]  /*09d0*/  UMOV UR9, 0x3fe62e42 ;  /* 0x3fe62e4200097882 */ /* 0x000fc40000000000 */
[----:B------:R-:W-:-:S04]  /*09e0*/  DFMA R8, R2, UR8, R14 ;  /* 0x0000000802087c2b */ /* 0x000fc8000800000e */
[----:B------:R-:W-:Y:S01]  /*09f0*/  DFMA R18, R16, R18, UR6 ;  /* 0x0000000610127e2b */ /* 0x000fe20008000012 */
[----:B------:R-:W-:Y:S01]  /*0a00*/  UMOV UR6, 0xfefa39ef ;  /* 0xfefa39ef00067882 */ /* 0x000fe20000000000 */
[----:B------:R-:W-:Y:S02]  /*0a10*/  UMOV UR7, 0x3fe62e42 ;  /* 0x3fe62e4200077882 */ /* 0x000fe40000000000 */
[----:B------:R-:W-:Y:S01]  /*0a20*/  DFMA R20, R2, -UR6, R8 ;  /* 0x8000000602147c2b */ /* 0x000fe20008000008 */
[----:B------:R-:W-:Y:S01]  /*0a30*/  UMOV UR6, 0x3b39803f ;  /* 0x3b39803f00067882 */ /* 0x000fe20000000000 */
[----:B------:R-:W-:Y:S02]  /*0a40*/  UMOV UR7, 0x3c7abc9e ;  /* 0x3c7abc9e00077882 */ /* 0x000fe40000000000 */
[----:B------:R-:W-:-:S04]  /*0a50*/  DMUL R18, R16, R18 ;  /* 0x0000001210127228 */ /* 0x000fc80000000000 */
[----:B------:R-:W-:-:S04]  /*0a60*/  DADD R20, -R14, R20 ;  /* 0x000000000e147229 */ /* 0x000fc80000000114 */
[----:B------:R-:W-:-:S08]  /*0a70*/  DFMA R10, R14, R18, R10 ;  /* 0x000000120e0a722b */ /* 0x000fd0000000000a */
[----:B------:R-:W-:-:S08]  /*0a80*/  DADD R10, R10, -R20 ;  /* 0x000000000a0a7229 */ /* 0x000fd00000000814 */
[----:B------:R-:W-:-:S08]  /*0a90*/  DFMA R10, R2, UR6, R10 ;  /* 0x00000006020a7c2b */ /* 0x000fd0000800000a */
[----:B------:R-:W-:Y:S01]  /*0aa0*/  DADD R8, R8, R10 ;  /* 0x0000000008087229 */ /* 0x000fe2000000000a */
[----:B------:R-:W-:Y:S10]  /*0ab0*/  BRA `(.L_x_28) ;  /* 0x0000000000187947 */ /* 0x000ff40003800000 */
.L_x_27:
[----:B------:R-:W-:Y:S01]  /*0ac0*/  IMAD.MOV.U32 R2, RZ, RZ, 0x0 ;  /* 0x00000000ff027424 */ /* 0x000fe200078e00ff */
[----:B------:R-:W-:Y:S01]  /*0ad0*/  LOP3.LUT P0, RZ, R11, 0x7fffffff, RZ, 0xc0, !PT ;  /* 0x7fffffff0bff7812 */ /* 0x000fe2000780c0ff */
[----:B------:R-:W-:-:S06]  /*0ae0*/  IMAD.MOV.U32 R3, RZ, RZ, 0x7ff00000 ;  /* 0x7ff00000ff037424 */ /* 0x000fcc00078e00ff */
[----:B------:R-:W-:-:S10]  /*0af0*/  DFMA R2, R10, R2, +INF ;  /* 0x7ff000000a02742b */ /* 0x000fd40000000002 */
[----:B------:R-:W-:Y:S02]  /*0b00*/  FSEL R8, R2, RZ, P0 ;  /* 0x000000ff02087208 */ /* 0x000fe40000000000 */
[----:B------:R-:W-:-:S07]  /*0b10*/  FSEL R9, R3, -QNAN , P0 ;  /* 0xfff0000003097808 */ /* 0x000fce0000000000 */
.L_x_28:
[----:B------:R-:W-:Y:S05]  /*0b20*/  BSYNC.RECONVERGENT B0 ;  /* 0x0000000000007941 */ /* 0x000fea0003800200 */
.L_x_26:
[----:B------:R-:W-:Y:S01]  /*0b30*/  FMUL R10, R4, -3.1415927410125732422 ;  /* 0xc0490fdb040a7820 */ /* 0x000fe20000400000 */
[----:B------:R-:W-:Y:S01]  /*0b40*/  MOV R2, 0x1 ;  /* 0x0000000100027802 */ /* 0x000fe20000000f00 */
[----:B------:R-:W-:Y:S01]  /*0b50*/  UMOV UR6, 0x9999999a ;  /* 0x9999999a00067882 */ /* 0x000fe20000000000 */
[----:B------:R-:W-:Y:S01]  /*0b60*/  UMOV UR7, 0x3fa99999 ;  /* 0x3fa9999900077882 */ /* 0x000fe20000000000 */
[----:B------:R-:W0:Y:S01]  /*0b70*/  F2F.F64.F32 R4, R10 ;  /* 0x0000000a00047310 */ /* 0x000e220000201800 */
[----:B------:R-:W-:Y:S01]  /*0b80*/  DMUL R6, R6, UR6 ;  /* 0x0000000606067c28 */ /* 0x000fe20008000000 */
[----:B------:R-:W-:Y:S09]  /*0b90*/  BSSY.RECONVERGENT B0, `(.L_x_29) ;  /* 0x0000015000007945 */ /* 0x000ff20003800200 */
[----:B------:R-:W-:Y:S01]  /*0ba0*/  FSETP.GEU.AND P1, PT, |R7|, 6.5827683646048100446e-37, PT ;  /* 0x036000000700780b */ /* 0x000fe20003f2e200 */
[----:B0-----:R-:W-:-:S06]  /*0bb0*/  DMUL R4, R4, R8 ;  /* 0x0000000804047228 */ /* 0x001fcc0000000000 */
[----:B------:R-:W0:Y:S02]  /*0bc0*/  MUFU.RCP64H R3, R5 ;  /* 0x0000000500037308 */ /* 0x000e240000001800 */
[----:B0-----:R-:W-:-:S08]  /*0bd0*/  DFMA R8, -R4, R2, 1 ;  /* 0x3ff000000408742b */ /* 0x001fd00000000102 */
[----:B------:R-:W-:-:S08]  /*0be0*/  DFMA R8, R8, R8, R8 ;  /* 0x000000080808722b */ /* 0x000fd00000000008 */
[----:B------:R-:W-:-:S08]  /*0bf0*/  DFMA R8, R2, R8, R2 ;  /* 0x000000080208722b */ /* 0x000fd00000000002 */
[----:B------:R-:W-:-:S08]  /*0c00*/  DFMA R2, -R4, R8, 1 ;  /* 0x3ff000000402742b */ /* 0x000fd00000000108 */
[----:B------:R-:W-:-:S08]  /*0c10*/  DFMA R2, R8, R2, R8 ;  /* 0x000000020802722b */ /* 0x000fd00000000008 */
[----:B------:R-:W-:-:S08]  /*0c20*/  DMUL R8, R6, R2 ;  /* 0x0000000206087228 */ /* 0x000fd00000000000 */
[----:B------:R-:W-:-:S08]  /*0c30*/  DFMA R10, -R4, R8, R6 ;  /* 0x00000008040a722b */ /* 0x000fd00000000106 */
[----:B------:R-:W-:-:S10]  /*0c40*/  DFMA R2, R2, R10, R8 ;  /* 0x0000000a0202722b */ /* 0x000fd40000000008 */
[----:B------:R-:W-:-:S05]  /*0c50*/  FFMA R8, RZ, R5, R3 ;  /* 0x00000005ff087223 */ /* 0x000fca0000000003 */
[----:B------:R-:W-:-:S13]  /*0c60*/  FSETP.GT.AND P0, PT, |R8|, 1.469367938527859385e-39, PT ;  /* 0x001000000800780b */ /* 0x000fda0003f04200 */
[----:B------:R-:W-:Y:S05]  /*0c70*/  @P0 BRA P1, `(.L_x_30) ;  /* 0x0000000000180947 */ /* 0x000fea0000800000 */
[----:B------:R-:W-:Y:S01]  /*0c80*/  IMAD.MOV.U32 R8, RZ, RZ, R6 ;  /* 0x000000ffff087224 */ /* 0x000fe200078e0006 */
[----:B------:R-:W-:Y:S01]  /*0c90*/  MOV R14, 0xce0 ;  /* 0x00000ce0000e7802 */ /* 0x000fe20000000f00 */
[----:B------:R-:W-:Y:S02]  /*0ca0*/  IMAD.MOV.U32 R9, RZ, RZ, R7 ;  /* 0x000000ffff097224 */ /* 0x000fe400078e0007 */
[----:B------:R-:W-:Y:S02]  /*0cb0*/  IMAD.MOV.U32 R10, RZ, RZ, R4 ;  /* 0x000000ffff0a7224 */ /* 0x000fe400078e0004 */
[----:B------:R-:W-:-:S07]  /*0cc0*/  IMAD.MOV.U32 R11, RZ, RZ, R5 ;  /* 0x000000ffff0b7224 */ /* 0x000fce00078e0005 */
[----:B------:R-:W-:Y:S05]  /*0cd0*/  CALL.REL.NOINC `($__internal_1_$__cuda_sm20_div_rn_f64_full) ;  /* 0x0000000000247944 */ /* 0x000fea0003c00000 */
.L_x_30:
[----:B------:R-:W-:Y:S05]  /*0ce0*/  BSYNC.RECONVERGENT B0 ;  /* 0x0000000000007941 */ /* 0x000fea0003800200 */
.L_x_29:
[----:B------:R-:W0:Y:S01]  /*0cf0*/  LDC.64 R4, c[0x0][0x390] ;  /* 0x0000e400ff047b82 */ /* 0x000e220000000a00 */
[----:B------:R-:W1:Y:S02]  /*0d00*/  F2F.F32.F64 R3, R2 ;  /* 0x0000000200037310 */ /* 0x000e640000301000 */
[----:B-1----:R-:W-:Y:S01]  /*0d10*/  FSETP.GEU.AND P0, PT, R3, RZ, PT ;  /* 0x000000ff0300720b */ /* 0x002fe20003f0e000 */
[----:B0-----:R-:W-:-:S05]  /*0d20*/  IMAD.WIDE R4, R0, 0x4, R4 ;  /* 0x0000000400047825 */ /* 0x001fca00078e0204 */
[----:B------:R0:W-:Y:S07]  /*0d30*/  STG.E desc[UR4][R4.64], R3 ;  /* 0x0000000304007986 */ /* 0x0001ee000c101904 */
[----:B------:R-:W-:Y:S05]  /*0d40*/  @P0 EXIT ;  /* 0x000000000000094d */ /* 0x000fea0003800000 */
[----:B------:R-:W-:Y:S01]  /*0d50*/  STG.E desc[UR4][R4.64], RZ ;  /* 0x000000ff04007986 */ /* 0x000fe2000c101904 */
[----:B------:R-:W-:Y:S05]  /*0d60*/  EXIT ;  /* 0x000000000000794d */ /* 0x000fea0003800000 */
        .weak           $__internal_1_$__cuda_sm20_div_rn_f64_full
        .type           $__internal_1_$__cuda_sm20_div_rn_f64_full,@function
        .size           $__internal_1_$__cuda_sm20_div_rn_f64_full,(.L_x_60 - $__internal_1_$__cuda_sm20_div_rn_f64_full)
$__internal_1_$__cuda_sm20_div_rn_f64_full:
[C---:B------:R-:W-:Y:S01]  /*0d70*/  FSETP.GEU.AND P0, PT, |R11|.reuse, 1.469367938527859385e-39, PT ;  /* 0x001000000b00780b */ /* 0x040fe20003f0e200 */
[----:B------:R-:W-:Y:S01]  /*0d80*/  IMAD.MOV.U32 R16, RZ, RZ, 0x1 ;  /* 0x00000001ff107424 */ /* 0x000fe200078e00ff */
[----:B------:R-:W-:Y:S01]  /*0d90*/  LOP3.LUT R12, R11, 0x800fffff, RZ, 0xc0, !PT ;  /* 0x800fffff0b0c7812 */ /* 0x000fe200078ec0ff */
[----:B------:R-:W-:Y:S01]  /*0da0*/  IMAD.MOV.U32 R5, RZ, RZ, 0x1ca00000 ;  /* 0x1ca00000ff057424 */ /* 0x000fe200078e00ff */
[C---:B------:R-:W-:Y:S01]  /*0db0*/  FSETP.GEU.AND P2, PT, |R9|.reuse, 1.469367938527859385e-39, PT ;  /* 0x001000000900780b */ /* 0x040fe20003f4e200 */
[----:B------:R-:W-:Y:S01]  /*0dc0*/  BSSY.RECONVERGENT B1, `(.L_x_31) ;  /* 0x0000053000017945 */ /* 0x000fe20003800200 */
[----:B------:R-:W-:Y:S01]  /*0dd0*/  LOP3.LUT R13, R12, 0x3ff00000, RZ, 0xfc, !PT ;  /* 0x3ff000000c0d7812 */ /* 0x000fe200078efcff */
[----:B------:R-:W-:Y:S01]  /*0de0*/  IMAD.MOV.U32 R12, RZ, RZ, R10 ;  /* 0x000000ffff0c7224 */ /* 0x000fe200078e000a */
[----:B------:R-:W-:Y:S02]  /*0df0*/  LOP3.LUT R15, R9, 0x7ff00000, RZ, 0xc0, !PT ;  /* 0x7ff00000090f7812 */ /* 0x000fe400078ec0ff */
[----:B------:R-:W-:-:S03]  /*0e00*/  LOP3.LUT R20, R11, 0x7ff00000, RZ, 0xc0, !PT ;  /* 0x7ff000000b147812 */ /* 0x000fc600078ec0ff */
[----:B------:R-:W-:Y:S01]  /*0e10*/  @!P0 DMUL R12, R10, 8.98846567431157953865e+307 ;  /* 0x7fe000000a0c8828 */ /* 0x000fe20000000000 */
[----:B------:R-:W-:-:S03]  /*0e20*/  ISETP.GE.U32.AND P1, PT, R15, R20, PT ;  /* 0x000000140f00720c */ /* 0x000fc60003f26070 */
[----:B------:R-:W-:Y:S02]  /*0e30*/  @!P2 LOP3.LUT R18, R11, 0x7ff00000, RZ, 0xc0, !PT ;  /* 0x7ff000000b12a812 */ /* 0x000fe400078ec0ff */
[----:B------:R-:W0:Y:S02]  /*0e40*/  MUFU.RCP64H R17, R13 ;  /* 0x0000000d00117308 */ /* 0x000e240000001800 */
[----:B------:R-:W-:-:S04]  /*0e50*/  @!P2 ISETP.GE.U32.AND P3, PT, R15, R18, PT ;  /* 0x000000120f00a20c */ /* 0x000fc80003f66070 */
[----:B------:R-:W-:-:S04]  /*0e60*/  @!P2 SEL R19, R5, 0x63400000, !P3 ;  /* 0x634000000513a807 */ /* 0x000fc80005800000 */
[----:B------:R-:W-:-:S04]  /*0e70*/  @!P2 LOP3.LUT R22, R19, 0x80000000, R9, 0xf8, !PT ;  /* 0x800000001316a812 */ /* 0x000fc800078ef809 */
[----:B------:R-:W-:Y:S01]  /*0e80*/  @!P2 LOP3.LUT R23, R22, 0x100000, RZ, 0xfc, !PT ;  /* 0x001000001617a812 */ /* 0x000fe200078efcff */
[----:B------:R-:W-:Y:S01]  /*0e90*/  @!P2 IMAD.MOV.U32 R22, RZ, RZ, RZ ;  /* 0x000000ffff16a224 */ /* 0x000fe200078e00ff */
[----:B0-----:R-:W-:-:S08]  /*0ea0*/  DFMA R2, R16, -R12, 1 ;  /* 0x3ff000001002742b */ /* 0x001fd0000000080c */
[----:B------:R-:W-:-:S08]  /*0eb0*/  DFMA R2, R2, R2, R2 ;  /* 0x000000020202722b */ /* 0x000fd00000000002 */
[----:B------:R-:W-:Y:S01]  /*0ec0*/  DFMA R16, R16, R2, R16 ;  /* 0x000000021010722b */ /* 0x000fe20000000010 */
[----:B------:R-:W-:Y:S01]  /*0ed0*/  SEL R3, R5, 0x63400000, !P1 ;  /* 0x6340000005037807 */ /* 0x000fe20004800000 */
[----:B------:R-:W-:-:S03]  /*0ee0*/  IMAD.MOV.U32 R2, RZ, RZ, R8 ;  /* 0x000000ffff027224 */ /* 0x000fc600078e0008 */
[----:B------:R-:W-:-:S03]  /*0ef0*/  LOP3.LUT R3, R3, 0x800fffff, R9, 0xf8, !PT ;  /* 0x800fffff03037812 */ /* 0x000fc600078ef809 */
[----:B------:R-:W-:-:S03]  /*0f00*/  DFMA R18, R16, -R12, 1 ;  /* 0x3ff000001012742b */ /* 0x000fc6000000080c */
[----:B------:R-:W-:Y:S01]  /*0f10*/  @!P2 DFMA R2, R2, 2, -R22 ;  /* 0x400000000202a82b */ /* 0x000fe20000000816 */
[----:B------:R-:W-:Y:S01]  /*0f20*/  IMAD.MOV.U32 R22, RZ, RZ, R15 ;  /* 0x000000ffff167224 */ /* 0x000fe200078e000f */
[----:B------:R-:W-:-:S03]  /*0f30*/  MOV R23, R20 ;  /* 0x0000001400177202 */ /* 0x000fc60000000f00 */
[----:B------:R-:W-:Y:S01]  /*0f40*/  DFMA R16, R16, R18, R16 ;  /* 0x000000121010722b */ /* 0x000fe20000000010 */
[----:B------:R-:W-:-:S04]  /*0f50*/  @!P0 LOP3.LUT R23, R13, 0x7ff00000, RZ, 0xc0, !PT ;  /* 0x7ff000000d178812 */ /* 0x000fc800078ec0ff */
[----:B------:R-:W-:Y:S01]  /*0f60*/  @!P2 LOP3.LUT R22, R3, 0x7ff00000, RZ, 0xc0, !PT ;  /* 0x7ff000000316a812 */ /* 0x000fe200078ec0ff */
[----:B------:R-:W-:Y:S02]  /*0f70*/  VIADD R25, R23, 0xffffffff ;  /* 0xffffffff17197836 */ /* 0x000fe40000000000 */
[----:B------:R-:W-:Y:S02]  /*0f80*/  DMUL R18, R16, R2 ;  /* 0x0000000210127228 */ /* 0x000fe40000000000 */
[----:B------:R-:W-:-:S05]  /*0f90*/  VIADD R24, R22, 0xffffffff ;  /* 0xffffffff16187836 */ /* 0x000fca0000000000 */
[----:B------:R-:W-:Y:S01]  /*0fa0*/  ISETP.GT.U32.AND P0, PT, R24, 0x7feffffe, PT ;  /* 0x7feffffe1800780c */ /* 0x000fe20003f04070 */
[----:B------:R-:W-:-:S03]  /*0fb0*/  DFMA R20, R18, -R12, R2 ;  /* 0x8000000c1214722b */ /* 0x000fc60000000002 */
[----:B------:R-:W-:-:S05]  /*0fc0*/  ISETP.GT.U32.OR P0, PT, R25, 0x7feffffe, P0 ;  /* 0x7feffffe1900780c */ /* 0x000fca0000704470 */
[----:B------:R-:W-:-:S08]  /*0fd0*/  DFMA R16, R16, R20, R18 ;  /* 0x000000141010722b */ /* 0x000fd00000000012 */
[----:B------:R-:W-:Y:S05]  /*0fe0*/  @P0 BRA `(.L_x_32) ;  /* 0x00000000006c0947 */ /* 0x000fea0003800000 */
[----:B------:R-:W-:-:S04]  /*0ff0*/  LOP3.LUT R18, R11, 0x7ff00000, RZ, 0xc0, !PT ;  /* 0x7ff000000b127812 */ /* 0x000fc800078ec0ff */
[CC--:B------:R-:W-:Y:S02]  /*1000*/  VIADDMNMX R8, R15.reuse, -R18.reuse, 0xb9600000, !PT ;  /* 0xb96000000f087446 */ /* 0x0c0fe40007800912 */
[----:B------:R-:W-:Y:S02]  /*1010*/  ISETP.GE.U32.AND P0, PT, R15, R18, PT ;  /* 0x000000120f00720c */ /* 0x000fe40003f06070 */
[----:B------:R-:W-:Y:S02]  /*1020*/  VIMNMX R8, PT, PT, R8, 0x46a00000, PT ;  /* 0x46a0000008087848 */ /* 0x000fe40003fe0100 */
[----:B------:R-:W-:-:S05]  /*1030*/  SEL R5, R5, 0x63400000, !P0 ;  /* 0x6340000005057807 */ /* 0x000fca0004000000 */
[----:B------:R-:W-:Y:S02]  /*1040*/  IMAD.IADD R5, R8, 0x1, -R5 ;  /* 0x0000000108057824 */ /* 0x000fe400078e0a05 */
[----:B------:R-:W-:Y:S02]  /*1050*/  IMAD.MOV.U32 R8, RZ, RZ, RZ ;  /* 0x000000ffff087224 */ /* 0x000fe400078e00ff */
[----:B------:R-:W-:-:S06]  /*1060*/  VIADD R9, R5, 0x7fe00000 ;  /* 0x7fe0000005097836 */ /* 0x000fcc0000000000 */
[----:B------:R-:W-:-:S10]  /*1070*/  DMUL R18, R16, R8 ;  /* 0x0000000810127228 */ /* 0x000fd40000000000 */
[----:B------:R-:W-:-:S13]  /*1080*/  FSETP.GTU.AND P0, PT, |R19|, 1.469367938527859385e-39, PT ;  /* 0x001000001300780b */ /* 0x000fda0003f0c200 */
[----:B------:R-:W-:Y:S05]  /*1090*/  @P0 BRA `(.L_x_33) ;  /* 0x0000000000940947 */ /* 0x000fea0003800000 */
[----:B------:R-:W-:Y:S01]  /*10a0*/  DFMA R2, R16, -R12, R2 ;  /* 0x8000000c1002722b */ /* 0x000fe20000000002 */
[----:B------:R-:W-:-:S09]  /*10b0*/  IMAD.MOV.U32 R8, RZ, RZ, RZ ;  /* 0x000000ffff087224 */ /* 0x000fd200078e00ff */
[C---:B------:R-:W-:Y:S02]  /*10c0*/  FSETP.NEU.AND P0, PT, R3.reuse, RZ, PT ;  /* 0x000000ff0300720b */ /* 0x040fe40003f0d000 */
[----:B------:R-:W-:-:S04]  /*10d0*/  LOP3.LUT R11, R3, 0x80000000, R11, 0x48, !PT ;  /* 0x80000000030b7812 */ /* 0x000fc800078e480b */
[----:B------:R-:W-:-:S07]  /*10e0*/  LOP3.LUT R9, R11, R9, RZ, 0xfc, !PT ;  /* 0x000000090b097212 */ /* 0x000fce00078efcff */
[----:B------:R-:W-:Y:S05]  /*10f0*/  @!P0 BRA `(.L_x_33) ;  /* 0x00000000007c8947 */ /* 0x000fea0003800000 */
[----:B------:R-:W-:Y:S01]  /*1100*/  IMAD.MOV R3, RZ, RZ, -R5 ;  /* 0x000000ffff037224 */ /* 0x000fe200078e0a05 */
[----:B------:R-:W-:Y:S01]  /*1110*/  DMUL.RP R8, R16, R8 ;  /* 0x0000000810087228 */ /* 0x000fe20000008000 */
[----:B------:R-:W-:-:S06]  /*1120*/  IMAD.MOV.U32 R2, RZ, RZ, RZ ;  /* 0x000000ffff027224 */ /* 0x000fcc00078e00ff */
[----:B------:R-:W-:-:S03]  /*1130*/  DFMA R2, R18, -R2, R16 ;  /* 0x800000021202722b */ /* 0x000fc60000000010 */
[----:B------:R-:W-:-:S03]  /*1140*/  LOP3.LUT R11, R9, R11, RZ, 0x3c, !PT ;  /* 0x0000000b090b7212 */ /* 0x000fc600078e3cff */
[----:B------:R-:W-:-:S04]  /*1150*/  IADD3 R2, PT, PT, -R5, -0x43300000, RZ ;  /* 0xbcd0000005027810 */ /* 0x000fc80007ffe1ff */
[----:B------:R-:W-:-:S04]  /*1160*/  FSETP.NEU.AND P0, PT, |R3|, R2, PT ;  /* 0x000000020300720b */ /* 0x000fc80003f0d200 */
[----:B------:R-:W-:Y:S02]  /*1170*/  FSEL R18, R8, R18, !P0 ;  /* 0x0000001208127208 */ /* 0x000fe40004000000 */
[----:B------:R-:W-:Y:S01]  /*1180*/  FSEL R19, R11, R19, !P0 ;  /* 0x000000130b137208 */ /* 0x000fe20004000000 */
[----:B------:R-:W-:Y:S06]  /*1190*/  BRA `(.L_x_33) ;  /* 0x0000000000547947 */ /* 0x000fec0003800000 */
.L_x_32:
[----:B------:R-:W-:-:S14]  /*11a0*/  DSETP.NAN.AND P0, PT, R8, R8, PT ;  /* 0x000000080800722a */ /* 0x000fdc0003f08000 */
[----:B------:R-:W-:Y:S05]  /*11b0*/  @P0 BRA `(.L_x_34) ;  /* 0x0000000000440947 */ /* 0x000fea0003800000 */
[----:B------:R-:W-:-:S14]  /*11c0*/  DSETP.NAN.AND P0, PT, R10, R10, PT ;  /* 0x0000000a0a00722a */ /* 0x000fdc0003f08000 */
[----:B------:R-:W-:Y:S05]  /*11d0*/  @P0 BRA `(.L_x_35) ;  /* 0x0000000000300947 */ /* 0x000fea0003800000 */
[----:B------:R-:W-:Y:S01]  /*11e0*/  ISETP.NE.AND P0, PT, R22, R23, PT ;  /* 0x000000171600720c */ /* 0x000fe20003f05270 */
[----:B------:R-:W-:Y:S01]  /*11f0*/  IMAD.MOV.U32 R18, RZ, RZ, 0x0 ;  /* 0x00000000ff127424 */ /* 0x000fe200078e00ff */
[----:B------:R-:W-:-:S11]  /*1200*/  MOV R19, 0xfff80000 ;  /* 0xfff8000000137802 */ /* 0x000fd60000000f00 */
[----:B------:R-:W-:Y:S05]  /*1210*/  @!P0 BRA `(.L_x_33) ;  /* 0x0000000000348947 */ /* 0x000fea0003800000 */
[----:B------:R-:W-:Y:S02]  /*1220*/  ISETP.NE.AND P0, PT, R22, 0x7ff00000, PT ;  /* 0x7ff000001600780c */ /* 0x000fe40003f05270 */
[----:B------:R-:W-:Y:S02]  /*1230*/  LOP3.LUT R19, R9, 0x80000000, R11, 0x48, !PT ;  /* 0x8000000009137812 */ /* 0x000fe400078e480b */
[----:B------:R-:W-:-:S13]  /*1240*/  ISETP.EQ.OR P0, PT, R23, RZ, !P0 ;  /* 0x000000ff1700720c */ /* 0x000fda0004702670 */
[----:B------:R-:W-:Y:S01]  /*1250*/  @P0 LOP3.LUT R2, R19, 0x7ff00000, RZ, 0xfc, !PT ;  /* 0x7ff0000013020812 */ /* 0x000fe200078efcff */
[----:B------:R-:W-:Y:S02]  /*1260*/  @!P0 IMAD.MOV.U32 R18, RZ, RZ, RZ ;  /* 0x000000ffff128224 */ /* 0x000fe400078e00ff */
[----:B------:R-:W-:Y:S02]  /*1270*/  @P0 IMAD.MOV.U32 R18, RZ, RZ, RZ ;  /* 0x000000ffff120224 */ /* 0x000fe400078e00ff */
[----:B------:R-:W-:Y:S01]  /*1280*/  @P0 IMAD.MOV.U32 R19, RZ, RZ, R2 ;  /* 0x000000ffff130224 */ /* 0x000fe200078e0002 */
[----:B------:R-:W-:Y:S06]  /*1290*/  BRA `(.L_x_33) ;  /* 0x0000000000147947 */ /* 0x000fec0003800000 */
.L_x_35:
[----:B------:R-:W-:Y:S01]  /*12a0*/  LOP3.LUT R19, R11, 0x80000, RZ, 0xfc, !PT ;  /* 0x000800000b137812 */ /* 0x000fe200078efcff */
[----:B------:R-:W-:Y:S01]  /*12b0*/  IMAD.MOV.U32 R18, RZ, RZ, R10 ;  /* 0x000000ffff127224 */ /* 0x000fe200078e000a */
[----:B------:R-:W-:Y:S06]  /*12c0*/  BRA `(.L_x_33) ;  /* 0x0000000000087947 */ /* 0x000fec0003800000 */
.L_x_34:
[----:B------:R-:W-:Y:S01]  /*12d0*/  LOP3.LUT R19, R9, 0x80000, RZ, 0xfc, !PT ;  /* 0x0008000009137812 */ /* 0x000fe200078efcff */
[----:B------:R-:W-:-:S07]  /*12e0*/  IMAD.MOV.U32 R18, RZ, RZ, R8 ;  /* 0x000000ffff127224 */ /* 0x000fce00078e0008 */
.L_x_33:
[----:B------:R-:W-:Y:S05]  /*12f0*/  BSYNC.RECONVERGENT B1 ;  /* 0x0000000000017941 */ /* 0x000fea0003800200 */
.L_x_31:
[----:B------:R-:W-:Y:S02]  /*1300*/  IMAD.MOV.U32 R15, RZ, RZ, 0x0 ;  /* 0x00000000ff0f7424 */ /* 0x000fe400078e00ff */
[----:B------:R-:W-:Y:S02]  /*1310*/  IMAD.MOV.U32 R2, RZ, RZ, R18 ;  /* 0x000000ffff027224 */ /* 0x000fe400078e0012 */
[----:B------:R-:W-:Y:S01]  /*1320*/  IMAD.MOV.U32 R3, RZ, RZ, R19 ;  /* 0x000000ffff037224 */ /* 0x000fe200078e0013 */
[----:B------:R-:W-:Y:S06]  /*1330*/  RET.REL.NODEC R14 `(_Z6genWRSPKfS0_Pffi) ;  /* 0xffffffec0e307950 */ /* 0x000fec0003c3ffff */
.L_x_36:
        /* <DEDUP_REMOVED lines=12> */
.L_x_60:


//--------------------- .text._Z6genARSPKfPfi     --------------------------
	.section	.text._Z6genARSPKfPfi,"ax",@progbits
	.align	128
        .global         _Z6genARSPKfPfi
        .type           _Z6genARSPKfPfi,@function
        .size           _Z6genARSPKfPfi,(.L_x_62 - _Z6genARSPKfPfi)
        .other          _Z6genARSPKfPfi,@"STO_CUDA_ENTRY STV_DEFAULT"
_Z6genARSPKfPfi:
.text._Z6genARSPKfPfi:
        /* <DEDUP_REMOVED lines=9> */
[----:B------:R-:W1:Y:S01]  /*0090*/  LDCU.64 UR6, c[0x0][0x358] ;  /* 0x00006b00ff0677ac */ /* 0x000e620008000a00 */
[----:B0-----:R-:W-:-:S06]  /*00a0*/  IMAD.WIDE R2, R4, 0x4, R2 ;  /* 0x0000000404027825 */ /* 0x001fcc00078e0202 */
[----:B-1----:R-:W2:Y:S01]  /*00b0*/  LDG.E R3, desc[UR6][R2.64] ;  /* 0x0000000602037981 */ /* 0x002ea2000c1e1900 */
[----:B------:R-:W-:Y:S01]  /*00c0*/  UMOV UR4, 0x40c90fdb ;  /* 0x40c90fdb00047882 */ /* 0x000fe20000000000 */
[----:B------:R-:W-:Y:S01]  /*00d0*/  BSSY.RECONVERGENT B1, `(.L_x_37) ;  /* 0x000000c000017945 */ /* 0x000fe20003800200 */
[----:B------:R-:W-:Y:S01]  /*00e0*/  IMAD.U32 R8, RZ, RZ, UR4 ;  /* 0x00000004ff087e24 */ /* 0x000fe2000f8e00ff */
[----:B--2---:R-:W0:Y:S08]  /*00f0*/  MUFU.RCP R0, R3 ;  /* 0x0000000300007308 */ /* 0x004e300000001000 */
[----:B------:R-:W1:Y:S01]  /*0100*/  FCHK P0, R8, R3 ;  /* 0x0000000308007302 */ /* 0x000e620000000000 */
[----:B0-----:R-:W-:-:S04]  /*0110*/  FFMA R5, -R3, R0, 1 ;  /* 0x3f80000003057423 */ /* 0x001fc80000000100 */
[----:B------:R-:W-:-:S04]  /*0120*/  FFMA R0, R0, R5, R0 ;  /* 0x0000000500007223 */ /* 0x000fc80000000000 */
[----:B------:R-:W-:-:S04]  /*0130*/  FFMA R5, R0, 6.2831854820251464844, RZ ;  /* 0x40c90fdb00057823 */ /* 0x000fc800000000ff */
[----:B------:R-:W-:-:S04]  /*0140*/  FFMA R6, -R3, R5, 6.2831854820251464844 ;  /* 0x40c90fdb03067423 */ /* 0x000fc80000000105 */
[----:B------:R-:W-:Y:S01]  /*0150*/  FFMA R6, R0, R6, R5 ;  /* 0x0000000600067223 */ /* 0x000fe20000000005 */
[----:B-1----:R-:W-:Y:S06]  /*0160*/  @!P0 BRA `(.L_x_38) ;  /* 0x0000000000088947 */ /* 0x002fec0003800000 */
[----:B------:R-:W-:-:S07]  /*0170*/  MOV R2, 0x190 ;  /* 0x0000019000027802 */ /* 0x000fce0000000f00 */
[----:B------:R-:W-:Y:S05]  /*0180*/  CALL.REL.NOINC `($__internal_3_$__cuda_sm3x_div_rn_noftz_f32_slowpath) ;  /* 0x00000008000c7944 */ /* 0x000fea0003c00000 */
.L_x_38:
[----:B------:R-:W-:Y:S05]  /*0190*/  BSYNC.RECONVERGENT B1 ;  /* 0x0000000000017941 */ /* 0x000fea0003800200 */
.L_x_37:
[----:B------:R-:W0:Y:S01]  /*01a0*/  F2F.F64.F32 R6, R6 ;  /* 0x0000000600067310 */ /* 0x000e220000201800 */
[----:B------:R-:W-:Y:S01]  /*01b0*/  UMOV UR4, 0x9999999a ;  /* 0x9999999a00047882 */ /* 0x000fe20000000000 */
[----:B------:R-:W-:Y:S02]  /*01c0*/  UMOV UR5, 0x3fb99999 ;  /* 0x3fb9999900057882 */ /* 0x000fe40000000000 */
[----:B0-----:R-:W-:-:S14]  /*01d0*/  DSETP.GEU.AND P0, PT, R6, UR4, PT ;  /* 0x0000000406007e2a */ /* 0x001fdc000bf0e000 */
[----:B------:R-:W-:Y:S05]  /*01e0*/  @P0 BRA `(.L_x_39) ;  /* 0x0000000000340947 */ /* 0x000fea0003800000 */
[----:B------:R-:W-:Y:S01]  /*01f0*/  IMAD.MOV.U32 R2, RZ, RZ, -0x33333333 ;  /* 0xcccccccdff027424 */ /* 0x000fe200078e00ff */
[----:B------:R-:W-:Y:S01]  /*0200*/  UMOV UR4, 0x0 ;  /* 0x0000000000047882 */ /* 0x000fe20000000000 */
[----:B------:R-:W-:Y:S01]  /*0210*/  IMAD.MOV.U32 R3, RZ, RZ, 0x3fdccccc ;  /* 0x3fdcccccff037424 */ /* 0x000fe200078e00ff */
[----:B------:R-:W-:Y:S01]  /*0220*/  UMOV UR5, 0x40160000 ;  /* 0x4016000000057882 */ /* 0x000fe20000000000 */
[----:B------:R-:W0:Y:S04]  /*0230*/  LDC.64 R8, c[0x0][0x388] ;  /* 0x0000e200ff087b82 */ /* 0x000e280000000a00 */
[----:B------:R-:W-:Y:S01]  /*0240*/  DFMA R6, R6, UR4, R2 ;  /* 0x0000000406067c2b */ /* 0x000fe20008000002 */
[----:B------:R-:W-:Y:S01]  /*0250*/  UMOV UR4, 0x80000000 ;  /* 0x8000000000047882 */ /* 0x000fe20000000000 */
[----:B------:R-:W-:-:S06]  /*0260*/  UMOV UR5, 0x3fa8c7e2 ;  /* 0x3fa8c7e200057882 */ /* 0x000fcc0000000000 */
[----:B------:R-:W-:-:S10]  /*0270*/  DMUL R6, R6, UR4 ;  /* 0x0000000406067c28 */ /* 0x000fd40008000000 */
[----:B------:R-:W1:Y:S01]  /*0280*/  F2F.F32.F64 R7, R6 ;  /* 0x0000000600077310 */ /* 0x000e620000301000 */
[----:B0-----:R-:W-:-:S05]  /*0290*/  IMAD.WIDE R4, R4, 0x4, R8 ;  /* 0x0000000404047825 */ /* 0x001fca00078e0208 */
[----:B-1----:R-:W-:Y:S01]  /*02a0*/  STG.E desc[UR6][R4.64], R7 ;  /* 0x0000000704007986 */ /* 0x002fe2000c101906 */
[----:B------:R-:W-:Y:S05]  /*02b0*/  EXIT ;  /* 0x000000000000794d */ /* 0x000fea0003800000 */
.L_x_39:
[----:B------:R-:W-:Y:S02]  /*02c0*/  IMAD.MOV.U32 R10, RZ, RZ, 0x66666666 ;  /* 0x66666666ff0a7424 */ /* 0x000fe400078e00ff */
[----:B------:R-:W-:-:S06]  /*02d0*/  IMAD.MOV.U32 R11, RZ, RZ, 0x3fd66666 ;  /* 0x3fd66666ff0b7424 */ /* 0x000fcc00078e00ff */
[----:B------:R-:W-:-:S14]  /*02e0*/  DSETP.GEU.AND P0, PT, R6, R10, PT ;  /* 0x0000000a0600722a */ /* 0x000fdc0003f0e000 */
[----:B------:R-:W0:Y:S01]  /*02f0*/  @!P0 LDC.64 R2, c[0x0][0x388] ;  /* 0x0000e200ff028b82 */ /* 0x000e220000000a00 */
[----:B------:R-:W-:Y:S02]  /*0300*/  @!P0 IMAD.MOV.U32 R5, RZ, RZ, 0x3d463f14 ;  /* 0x3d463f14ff058424 */ /* 0x000fe400078e00ff */
[----:B0-----:R-:W-:-:S05]  /*0310*/  @!P0 IMAD.WIDE R2, R4, 0x4, R2 ;  /* 0x0000000404028825 */ /* 0x001fca00078e0202 */
[----:B------:R0:W-:Y:S01]  /*0320*/  @!P0 STG.E desc[UR6][R2.64], R5 ;  /* 0x0000000502008986 */ /* 0x0001e2000c101906 */
[----:B------:R-:W-:Y:S05]  /*0330*/  @!P0 EXIT ;  /* 0x000000000000894d */ /* 0x000fea0003800000 */
[----:B0-----:R-:W0:Y:S01]  /*0340*/  MUFU.RCP64H R3, R7 ;  /* 0x0000000700037308 */ /* 0x001e220000001800 */
[----:B------:R-:W-:Y:S01]  /*0350*/  IMAD.MOV.U32 R2, RZ, RZ, 0x1 ;  /* 0x00000001ff027424 */ /* 0x000fe200078e00ff */
[----:B------:R-:W-:Y:S05]  /*0360*/  BSSY.RECONVERGENT B0, `(.L_x_40) ;  /* 0x0000010000007945 */ /* 0x000fea0003800200 */
        /* <DEDUP_REMOVED lines=10> */
[----:B------:R-:W-:Y:S05]  /*0410*/  @P0 BRA `(.L_x_41) ;  /* 0x0000000000100947 */ /* 0x000fea0003800000 */
[----:B------:R-:W-:-:S07]  /*0420*/  MOV R0, 0x440 ;  /* 0x0000044000007802 */ /* 0x000fce0000000f00 */
[----:B------:R-:W-:Y:S05]  /*0430*/  CALL.REL.NOINC `($__internal_2_$__cuda_sm20_div_rn_f64_full) ;  /* 0x0000000000247944 */ /* 0x000fea0003c00000 */
[----:B------:R-:W-:Y:S02]  /*0440*/  IMAD.MOV.U32 R2, RZ, RZ, R12 ;  /* 0x000000ffff027224 */ /* 0x000fe400078e000c */
[----:B------:R-:W-:-:S07]  /*0450*/  IMAD.MOV.U32 R3, RZ, RZ, R13 ;  /* 0x000000ffff037224 */ /* 0x000fce00078e000d */
.L_x_41:
[----:B------:R-:W-:Y:S05]  /*0460*/  BSYNC.RECONVERGENT B0 ;  /* 0x0000000000007941 */ /* 0x000fea0003800200 */
.L_x_40:
[----:B------:R-:W0:Y:S01]  /*0470*/  LDC.64 R6, c[0x0][0x388] ;  /* 0x0000e200ff067b82 */ /* 0x000e220000000a00 */
[----:B------:R-:W1:Y:S02]  /*0480*/  F2F.F32.F64 R2, R2 ;  /* 0x0000000200027310 */ /* 0x000e640000301000 */
[----:B-1----:R-:W-:Y:S01]  /*0490*/  FMUL R5, R2, 0.048399999737739562988 ;  /* 0x3d463f1402057820 */ /* 0x002fe20000400000 */
[----:B0-----:R-:W-:-:S05]  /*04a0*/  IMAD.WIDE R6, R4, 0x4, R6 ;  /* 0x0000000404067825 */ /* 0x001fca00078e0206 */
[----:B------:R-:W-:Y:S01]  /*04b0*/  STG.E desc[UR6][R6.64], R5 ;  /* 0x0000000506007986 */ /* 0x000fe2000c101906 */
[----:B------:R-:W-:Y:S05]  /*04c0*/  EXIT ;  /* 0x000000000000794d */ /* 0x000fea0003800000 */
        .weak           $__internal_2_$__cuda_sm20_div_rn_f64_full
        .type           $__internal_2_$__cuda_sm20_div_rn_f64_full,@function
        .size           $__internal_2_$__cuda_sm20_div_rn_f64_full,($__internal_3_$__cuda_sm3x_div_rn_noftz_f32_slowpath - $__internal_2_$__cuda_sm20_div_rn_f64_full)
$__internal_2_$__cuda_sm20_div_rn_f64_full:
[C---:B------:R-:W-:Y:S01]  /*04d0*/  FSETP.GEU.AND P0, PT, |R7|.reuse, 1.469367938527859385e-39, PT ;  /* 0x001000000700780b */ /* 0x040fe20003f0e200 */
[----:B------:R-:W-:Y:S01]  /*04e0*/  IMAD.MOV.U32 R8, RZ, RZ, 0x1 ;  /* 0x00000001ff087424 */ /* 0x000fe200078e00ff */
[C---:B------:R-:W-:Y:S01]  /*04f0*/  LOP3.LUT R2, R7.reuse, 0x800fffff, RZ, 0xc0, !PT ;  /* 0x800fffff07027812 */ /* 0x040fe200078ec0ff */
[----:B------:R-:W-:Y:S01]  /*0500*/  IMAD.MOV.U32 R5, RZ, RZ, 0x1ca00000 ;  /* 0x1ca00000ff057424 */ /* 0x000fe200078e00ff */
[----:B------:R-:W-:Y:S01]  /*0510*/  LOP3.LUT R16, R7, 0x7ff00000, RZ, 0xc0, !PT ;  /* 0x7ff0000007107812 */ /* 0x000fe200078ec0ff */
[----:B------:R-:W-:Y:S01]  /*0520*/  IMAD.MOV.U32 R17, RZ, RZ, 0x3fd00000 ;  /* 0x3fd00000ff117424 */ /* 0x000fe200078e00ff */
[----:B------:R-:W-:Y:S01]  /*0530*/  LOP3.LUT R3, R2, 0x3ff00000, RZ, 0xfc, !PT ;  /* 0x3ff0000002037812 */ /* 0x000fe200078efcff */
[----:B------:R-:W-:Y:S01]  /*0540*/  IMAD.MOV.U32 R2, RZ, RZ, R6 ;  /* 0x000000ffff027224 */ /* 0x000fe200078e0006 */
[----:B------:R-:W-:Y:S01]  /*0550*/  ISETP.LE.U32.AND P1, PT, R16, 0x3fd00000, PT ;  /* 0x3fd000001000780c */ /* 0x000fe20003f23070 */
[----:B------:R-:W-:Y:S01]  /*0560*/  VIADD R18, R17, 0xffffffff ;  /* 0xffffffff11127836 */ /* 0x000fe20000000000 */
[----:B------:R-:W-:Y:S02]  /*0570*/  BSSY.RECONVERGENT B1, `(.L_x_42) ;  /* 0x0000041000017945 */ /* 0x000fe40003800200 */
[----:B------:R-:W-:Y:S01]  /*0580*/  SEL R12, R5, 0x63400000, !P1 ;  /* 0x63400000050c7807 */ /* 0x000fe20004800000 */
[----:B------:R-:W-:-:S06]  /*0590*/  @!P0 DMUL R2, R6, 8.98846567431157953865e+307 ;  /* 0x7fe0000006028828 */ /* 0x000fcc0000000000 */
[----:B------:R-:W0:Y:S04]  /*05a0*/  MUFU.RCP64H R9, R3 ;  /* 0x0000000300097308 */ /* 0x000e280000001800 */
[----:B------:R-:W-:Y:S02]  /*05b0*/  @!P0 LOP3.LUT R16, R3, 0x7ff00000, RZ, 0xc0, !PT ;  /* 0x7ff0000003108812 */ /* 0x000fe400078ec0ff */
[----:B------:R-:W-:-:S03]  /*05c0*/  ISETP.GT.U32.AND P0, PT, R18, 0x7feffffe, PT ;  /* 0x7feffffe1200780c */ /* 0x000fc60003f04070 */
[----:B------:R-:W-:-:S05]  /*05d0*/  VIADD R18, R16, 0xffffffff ;  /* 0xffffffff10127836 */ /* 0x000fca0000000000 */
[----:B------:R-:W-:Y:S01]  /*05e0*/  ISETP.GT.U32.OR P0, PT, R18, 0x7feffffe, P0 ;  /* 0x7feffffe1200780c */ /* 0x000fe20000704470 */
[----:B0-----:R-:W-:-:S08]  /*05f0*/  DFMA R10, R8, -R2, 1 ;  /* 0x3ff00000080a742b */ /* 0x001fd00000000802 */
[----:B------:R-:W-:-:S08]  /*0600*/  DFMA R10, R10, R10, R10 ;  /* 0x0000000a0a0a722b */ /* 0x000fd0000000000a */
[----:B------:R-:W-:-:S08]  /*0610*/  DFMA R8, R8, R10, R8 ;  /* 0x0000000a0808722b */ /* 0x000fd00000000008 */
[----:B------:R-:W-:-:S08]  /*0620*/  DFMA R10, R8, -R2, 1 ;  /* 0x3ff00000080a742b */ /* 0x000fd00000000802 */
[----:B------:R-:W-:Y:S01]  /*0630*/  DFMA R8, R8, R10, R8 ;  /* 0x0000000a0808722b */ /* 0x000fe20000000008 */
[----:B------:R-:W-:Y:S01]  /*0640*/  LOP3.LUT R11, R12, 0x66666, RZ, 0xfc, !PT ;  /* 0x000666660c0b7812 */ /* 0x000fe200078efcff */
[----:B------:R-:W-:-:S06]  /*0650*/  IMAD.MOV.U32 R10, RZ, RZ, 0x66666666 ;  /* 0x66666666ff0a7424 */ /* 0x000fcc00078e00ff */
[----:B------:R-:W-:-:S08]  /*0660*/  DMUL R12, R8, R10 ;  /* 0x0000000a080c7228 */ /* 0x000fd00000000000 */
[----:B------:R-:W-:-:S08]  /*0670*/  DFMA R14, R12, -R2, R10 ;  /* 0x800000020c0e722b */ /* 0x000fd0000000000a */
[----:B------:R-:W-:Y:S01]  /*0680*/  DFMA R8, R8, R14, R12 ;  /* 0x0000000e0808722b */ /* 0x000fe2000000000c */
[----:B------:R-:W-:Y:S10]  /*0690*/  @P0 BRA `(.L_x_43) ;  /* 0x0000000000740947 */ /* 0x000ff40003800000 */
[----:B------:R-:W-:Y:S01]  /*06a0*/  LOP3.LUT R14, R7, 0x7ff00000, RZ, 0xc0, !PT ;  /* 0x7ff00000070e7812 */ /* 0x000fe200078ec0ff */
[----:B------:R-:W-:-:S03]  /*06b0*/  IMAD.MOV.U32 R12, RZ, RZ, 0x3fd00000 ;  /* 0x3fd00000ff0c7424 */ /* 0x000fc600078e00ff */
[----:B------:R-:W-:Y:S01]  /*06c0*/  ISETP.LE.U32.AND P0, PT, R14, 0x3fd00000, PT ;  /* 0x3fd000000e00780c */ /* 0x000fe20003f03070 */
[----:B------:R-:W-:Y:S02]  /*06d0*/  IMAD.MOV R13, RZ, RZ, -R14 ;  /* 0x000000ffff0d7224 */ /* 0x000fe400078e0a0e */
[----:B------:R-:W-:Y:S01]  /*06e0*/  IMAD.MOV.U32 R14, RZ, RZ, RZ ;  /* 0x000000ffff0e7224 */ /* 0x000fe200078e00ff */
[----:B------:R-:W-:Y:S02]  /*06f0*/  SEL R5, R5, 0x63400000, !P0 ;  /* 0x6340000005057807 */ /* 0x000fe40004000000 */
[----:B------:R-:W-:-:S04]  /*0700*/  VIADDMNMX R12, R13, R12, 0xb9600000, !PT ;  /* 0xb96000000d0c7446 */ /* 0x000fc8000780010c */
[----:B------:R-:W-:-:S05]  /*0710*/  VIMNMX R12, PT, PT, R12, 0x46a00000, PT ;  /* 0x46a000000c0c7848 */ /* 0x000fca0003fe0100 */
[----:B------:R-:W-:-:S04]  /*0720*/  IMAD.IADD R5, R12, 0x1, -R5 ;  /* 0x000000010c057824 */ /* 0x000fc800078e0a05 */
        /* <DEDUP_REMOVED lines=10> */
[----:B------:R-:W-:Y:S02]  /*07d0*/  IMAD.MOV R3, RZ, RZ, -R5 ;  /* 0x000000ffff037224 */ /* 0x000fe400078e0a05 */
[----:B------:R-:W-:-:S06]  /*07e0*/  IMAD.MOV.U32 R2, RZ, RZ, RZ ;  /* 0x000000ffff027224 */ /* 0x000fcc00078e00ff */
[----:B------:R-:W-:Y:S02]  /*07f0*/  DFMA R2, R12, -R2, R8 ;  /* 0x800000020c02722b */ /* 0x000fe40000000008 */
[----:B------:R-:W-:-:S04]  /*0800*/  DMUL.RP R8, R8, R14 ;  /* 0x0000000e08087228 */ /* 0x000fc80000008000 */
[----:B------:R-:W-:-:S04]  /*0810*/  IADD3 R2, PT, PT, -R5, -0x43300000, RZ ;  /* 0xbcd0000005027810 */ /* 0x000fc80007ffe1ff */
[----:B------:R-:W-:Y:S02]  /*0820*/  FSETP.NEU.AND P0, PT, |R3|, R2, PT ;  /* 0x000000020300720b */ /* 0x000fe40003f0d200 */
[----:B------:R-:W-:Y:S02]  /*0830*/  LOP3.LUT R7, R9, R7, RZ, 0x3c, !PT ;  /* 0x0000000709077212 */ /* 0x000fe400078e3cff */
[----:B------:R-:W-:Y:S02]  /*0840*/  FSEL R12, R8, R12, !P0 ;  /* 0x0000000c080c7208 */ /* 0x000fe40004000000 */
[----:B------:R-:W-:Y:S01]  /*0850*/  FSEL R13, R7, R13, !P0 ;  /* 0x0000000d070d7208 */ /* 0x000fe20004000000 */
[----:B------:R-:W-:Y:S06]  /*0860*/  BRA `(.L_x_44) ;  /* 0x0000000000447947 */ /* 0x000fec0003800000 */
.L_x_43:
[----:B------:R-:W-:-:S14]  /*0870*/  DSETP.NAN.AND P0, PT, R6, R6, PT ;  /* 0x000000060600722a */ /* 0x000fdc0003f08000 */
[----:B------:R-:W-:Y:S05]  /*0880*/  @P0 BRA `(.L_x_45) ;  /* 0x0000000000340947 */ /* 0x000fea0003800000 */
[----:B------:R-:W-:Y:S01]  /*0890*/  ISETP.NE.AND P0, PT, R17, R16, PT ;  /* 0x000000101100720c */ /* 0x000fe20003f05270 */
[----:B------:R-:W-:Y:S02]  /*08a0*/  IMAD.MOV.U32 R12, RZ, RZ, 0x0 ;  /* 0x00000000ff0c7424 */ /* 0x000fe400078e00ff */
[----:B------:R-:W-:-:S10]  /*08b0*/  IMAD.MOV.U32 R13, RZ, RZ, -0x80000 ;  /* 0xfff80000ff0d7424 */ /* 0x000fd400078e00ff */
[----:B------:R-:W-:Y:S05]  /*08c0*/  @!P0 BRA `(.L_x_44) ;  /* 0x00000000002c8947 */ /* 0x000fea0003800000 */
[----:B------:R-:W-:Y:S02]  /*08d0*/  ISETP.NE.AND P0, PT, R17, 0x7ff00000, PT ;  /* 0x7ff000001100780c */ /* 0x000fe40003f05270 */
[----:B------:R-:W-:Y:S02]  /*08e0*/  LOP3.LUT R6, R7, 0x3fd66666, RZ, 0x3c, !PT ;  /* 0x3fd6666607067812 */ /* 0x000fe400078e3cff */
[----:B------:R-:W-:Y:S02]  /*08f0*/  ISETP.EQ.OR P0, PT, R16, RZ, !P0 ;  /* 0x000000ff1000720c */ /* 0x000fe40004702670 */
[----:B------:R-:W-:-:S11]  /*0900*/  LOP3.LUT R13, R6, 0x80000000, RZ, 0xc0, !PT ;  /* 0x80000000060d7812 */ /* 0x000fd600078ec0ff */
[----:B------:R-:W-:Y:S01]  /*0910*/  @P0 LOP3.LUT R2, R13, 0x7ff00000, RZ, 0xfc, !PT ;  /* 0x7ff000000d020812 */ /* 0x000fe200078efcff */
[----:B------:R-:W-:Y:S02]  /*0920*/  @!P0 IMAD.MOV.U32 R12, RZ, RZ, RZ ;  /* 0x000000ffff0c8224 */ /* 0x000fe400078e00ff */
[----:B------:R-:W-:Y:S02]  /*0930*/  @P0 IMAD.MOV.U32 R12, RZ, RZ, RZ ;  /* 0x000000ffff0c0224 */ /* 0x000fe400078e00ff */
[----:B------:R-:W-:Y:S01]  /*0940*/  @P0 IMAD.MOV.U32 R13, RZ, RZ, R2 ;  /* 0x000000ffff0d0224 */ /* 0x000fe200078e0002 */
[----:B------:R-:W-:Y:S06]  /*0950*/  BRA `(.L_x_44) ;  /* 0x0000000000087947 */ /* 0x000fec0003800000 */
.L_x_45:
[----:B------:R-:W-:Y:S01]  /*0960*/  LOP3.LUT R13, R7, 0x80000, RZ, 0xfc, !PT ;  /* 0x00080000070d7812 */ /* 0x000fe200078efcff */
[----:B------:R-:W-:-:S07]  /*0970*/  IMAD.MOV.U32 R12, RZ, RZ, R6 ;  /* 0x000000ffff0c7224 */ /* 0x000fce00078e0006 */
.L_x_44:
[----:B------:R-:W-:Y:S05]  /*0980*/  BSYNC.RECONVERGENT B1 ;  /* 0x0000000000017941 */ /* 0x000fea0003800200 */
.L_x_42:
[----:B------:R-:W-:Y:S02]  /*0990*/  IMAD.MOV.U32 R2, RZ, RZ, R0 ;  /* 0x000000ffff027224 */ /* 0x000fe400078e0000 */
[----:B------:R-:W-:-:S04]  /*09a0*/  IMAD.MOV.U32 R3, RZ, RZ, 0x0 ;  /* 0x00000000ff037424 */ /* 0x000fc800078e00ff */
[----:B------:R-:W-:Y:S05]  /*09b0*/  RET.REL.NODEC R2 `(_Z6genARSPKfPfi) ;  /* 0xfffffff402907950 */ /* 0x000fea0003c3ffff */
        .weak           $__internal_3_$__cuda_sm3x_div_rn_noftz_f32_slowpath
        .type           $__internal_3_$__cuda_sm3x_div_rn_noftz_f32_slowpath,@function
        .size           $__internal_3_$__cuda_sm3x_div_rn_noftz_f32_slowpath,(.L_x_62 - $__internal_3_$__cuda_sm3x_div_rn_noftz_f32_slowpath)
$__internal_3_$__cuda_sm3x_div_rn_noftz_f32_slowpath:
[--C-:B------:R-:W-:Y:S01]  /*09c0*/  SHF.R.U32.HI R0, RZ, 0x17, R3.reuse ;  /* 0x00000017ff007819 */ /* 0x100fe20000011603 */
[----:B------:R-:W-:Y:S04]  /*09d0*/  BSSY.RECONVERGENT B0, `(.L_x_46) ;  /* 0x000005d000007945 */ /* 0x000fe80003800200 */
[----:B------:R-:W-:Y:S01]  /*09e0*/  BSSY.RELIABLE B2, `(.L_x_47) ;  /* 0x000001b000027945 */ /* 0x000fe20003800100 */
[----:B------:R-:W-:Y:S01]  /*09f0*/  IMAD.MOV.U32 R6, RZ, RZ, R3 ;  /* 0x000000ffff067224 */ /* 0x000fe200078e0003 */
[----:B------:R-:W-:-:S05]  /*0a00*/  LOP3.LUT R5, R0, 0xff, RZ, 0xc0, !PT ;  /* 0x000000ff00057812 */ /* 0x000fca00078ec0ff */
[----:B------:R-:W-:-:S05]  /*0a10*/  VIADD R7, R5, 0xffffffff ;  /* 0xffffffff05077836 */ /* 0x000fca0000000000 */
[----:B------:R-:W-:-:S13]  /*0a20*/  ISETP.GT.U32.AND P0, PT, R7, 0xfd, PT ;  /* 0x000000fd0700780c */ /* 0x000fda0003f04070 */
[----:B------:R-:W-:Y:S01]  /*0a30*/  @!P0 IMAD.MOV.U32 R8, RZ, RZ, RZ ;  /* 0x000000ffff088224 */ /* 0x000fe200078e00ff */
[----:B------:R-:W-:Y:S06]  /*0a40*/  @!P0 BRA `(.L_x_48) ;  /* 0x0000000000508947 */ /* 0x000fec0003800000 */
[----:B------:R-:W-:Y:S01]  /*0a50*/  FSETP.GTU.FTZ.AND P0, PT, |R3|, +INF , PT ;  /* 0x7f8000000300780b */ /* 0x000fe20003f1c200 */
[----:B------:R-:W-:-:S12]  /*0a60*/  IMAD.MOV.U32 R0, RZ, RZ, R3 ;  /* 0x000000ffff007224 */ /* 0x000fd800078e0003 */
[----:B------:R-:W-:Y:S05]  /*0a70*/  @P0 BREAK.RELIABLE B2 ;  /* 0x0000000000020942 */ /* 0x000fea0003800100 */
[----:B------:R-:W-:Y:S05]  /*0a80*/  @P0 BRA `(.L_x_49) ;  /* 0x0000000400400947 */ /* 0x000fea0003800000 */
[----:B------:R-:W-:-:S05]  /*0a90*/  IMAD.MOV.U32 R3, RZ, RZ, 0x40c90fdb ;  /* 0x40c90fdbff037424 */ /* 0x000fca00078e00ff */
[----:B------:R-:W-:-:S13]  /*0aa0*/  LOP3.LUT P0, RZ, R6, 0x7fffffff, R3, 0xc8, !PT ;  /* 0x7fffffff06ff7812 */ /* 0x000fda000780c803 */
[----:B------:R-:W-:Y:S05]  /*0ab0*/  @!P0 BREAK.RELIABLE B2 ;  /* 0x0000000000028942 */ /* 0x000fea0003800100 */
[----:B------:R-:W-:Y:S05]  /*0ac0*/  @!P0 BRA `(.L_x_50) ;  /* 0x0000000400288947 */ /* 0x000fea0003800000 */
[----:B------:R-:W-:Y:S02]  /*0ad0*/  FSETP.NEU.FTZ.AND P0, PT, |R0|, +INF , PT ;  /* 0x7f8000000000780b */ /* 0x000fe40003f1d200 */
[----:B------:R-:W-:-:S04]  /*0ae0*/  LOP3.LUT P1, RZ, R3, 0x7fffffff, RZ, 0xc0, !PT ;  /* 0x7fffffff03ff7812 */ /* 0x000fc8000782c0ff */
[----:B------:R-:W-:-:S13]  /*0af0*/  PLOP3.LUT P0, PT, P0, P1, PT, 0x2f, 0xf2 ;  /* 0x0000000000f2781c */ /* 0x000fda0000702577 */
[----:B------:R-:W-:Y:S05]  /*0b00*/  @P0 BREAK.RELIABLE B2 ;  /* 0x0000000000020942 */ /* 0x000fea0003800100 */
[----:B------:R-:W-:Y:S05]  /*0b10*/  @P0 BRA `(.L_x_51) ;  /* 0x00000004000c0947 */ /* 0x000fea0003800000 */
[----:B------:R-:W-:-:S13]  /*0b20*/  LOP3.LUT P0, RZ, R6, 0x7fffffff, RZ, 0xc0, !PT ;  /* 0x7fffffff06ff7812 */ /* 0x000fda000780c0ff */
[----:B------:R-:W-:Y:S05]  /*0b30*/  @!P0 BREAK.RELIABLE B2 ;  /* 0x0000000000028942 */ /* 0x000fea0003800100 */
[----:B------:R-:W-:Y:S05]  /*0b40*/  @!P0 BRA `(.L_x_52) ;  /* 0x0000000000f48947 */ /* 0x000fea0003800000 */
[----:B------:R-:W-:Y:S01]  /*0b50*/  ISETP.GE.AND P0, PT, R7, RZ, PT ;  /* 0x000000ff0700720c */ /* 0x000fe20003f06270 */
[----:B------:R-:W-:-:S12]  /*0b60*/  IMAD.MOV.U32 R8, RZ, RZ, RZ ;  /* 0x000000ffff087224 */ /* 0x000fd800078e00ff */
[----:B------:R-:W-:Y:S01]  /*0b70*/  @!P0 FFMA R6, R0, 1.84467440737095516160e+19, RZ ;  /* 0x5f80000000068823 */ /* 0x000fe200000000ff */
[----:B------:R-:W-:-:S07]  /*0b80*/  @!P0 VIADD R8, R8, 0x40 ;  /* 0x0000004008088836 */ /* 0x000fce0000000000 */
.L_x_48:
[----:B------:R-:W-:Y:S05]  /*0b90*/  BSYNC.RELIABLE B2 ;  /* 0x0000000000027941 */ /* 0x000fea0003800100 */
.L_x_47:
[----:B------:R-:W-:Y:S01]  /*0ba0*/  LEA R3, R5, 0xc0800000, 0x17 ;  /* 0xc080000005037811 */ /* 0x000fe200078eb8ff */
[----:B------:R-:W-:Y:S01]  /*0bb0*/  UMOV UR4, 0x40c90fdb ;  /* 0x40c90fdb00047882 */ /* 0x000fe20000000000 */
[----:B------:R-:W-:Y:S01]  /*0bc0*/  IADD3 R5, PT, PT, R8, 0x81, -R5 ;  /* 0x0000008108057810 */ /* 0x000fe20007ffe805 */
[----:B------:R-:W-:Y:S01]  /*0bd0*/  UIADD3 UR4, UPT, UPT, UR4, -0x1000000, URZ ;  /* 0xff00000004047890 */ /* 0x000fe2000fffe0ff */
[----:B------:R-:W-:Y:S01]  /*0be0*/  BSSY.RECONVERGENT B2, `(.L_x_53) ;  /* 0x0000032000027945 */ /* 0x000fe20003800200 */
[----:B------:R-:W-:-:S04]  /*0bf0*/  IMAD.IADD R3, R6, 0x1, -R3 ;  /* 0x0000000106037824 */ /* 0x000fc800078e0a03 */
[----:B------:R-:W0:Y:S01]  /*0c00*/  MUFU.RCP R0, R3 ;  /* 0x0000000300007308 */ /* 0x000e220000001000 */
[----:B------:R-:W-:-:S04]  /*0c10*/  FADD.FTZ R7, -R3, -RZ ;  /* 0x800000ff03077221 */ /* 0x000fc80000010100 */
[----:B0-----:R-:W-:-:S04]  /*0c20*/  FFMA R9, R0, R7, 1 ;  /* 0x3f80000000097423 */ /* 0x001fc80000000007 */
[----:B------:R-:W-:-:S04]  /*0c30*/  FFMA R0, R0, R9, R0 ;  /* 0x0000000900007223 */ /* 0x000fc80000000000 */
[----:B------:R-:W-:-:S04]  /*0c40*/  FFMA R6, R0, UR4, RZ ;  /* 0x0000000400067c23 */ /* 0x000fc800080000ff */
[----:B------:R-:W-:-:S04]  /*0c50*/  FFMA R9, R7, R6, UR4 ;  /* 0x0000000407097e23 */ /* 0x000fc80008000006 */
[----:B------:R-:W-:-:S04]  /*0c60*/  FFMA R9, R0, R9, R6 ;  /* 0x0000000900097223 */ /* 0x000fc80000000006 */
[----:B------:R-:W-:-:S04]  /*0c70*/  FFMA R10, R7, R9, UR4 ;  /* 0x00000004070a7e23 */ /* 0x000fc80008000009 */
[----:B------:R-:W-:-:S05]  /*0c80*/  FFMA R6, R0, R10, R9 ;  /* 0x0000000a00067223 */ /* 0x000fca0000000009 */
[----:B------:R-:W-:-:S04]  /*0c90*/  SHF.R.U32.HI R3, RZ, 0x17, R6 ;  /* 0x00000017ff037819 */ /* 0x000fc80000011606 */
[----:B------:R-:W-:-:S05]  /*0ca0*/  LOP3.LUT R3, R3, 0xff, RZ, 0xc0, !PT ;  /* 0x000000ff03037812 */ /* 0x000fca00078ec0ff */
[----:B------:R-:W-:-:S04]  /*0cb0*/  IMAD.IADD R7, R3, 0x1, R5 ;  /* 0x0000000103077824 */ /* 0x000fc800078e0205 */
[----:B------:R-:W-:-:S05]  /*0cc0*/  VIADD R3, R7, 0xffffffff ;  /* 0xffffffff07037836 */ /* 0x000fca0000000000 */
[----:B------:R-:W-:-:S13]  /*0cd0*/  ISETP.GE.U32.AND P0, PT, R3, 0xfe, PT ;  /* 0x000000fe0300780c */ /* 0x000fda0003f06070 */
[----:B------:R-:W-:Y:S05]  /*0ce0*/  @!P0 BRA `(.L_x_54) ;  /* 0x0000000000808947 */ /* 0x000fea0003800000 */
[----:B------:R-:W-:-:S13]  /*0cf0*/  ISETP.GT.AND P0, PT, R7, 0xfe, PT ;  /* 0x000000fe0700780c */ /* 0x000fda0003f04270 */
[----:B------:R-:W-:Y:S05]  /*0d00*/  @P0 BRA `(.L_x_55) ;  /* 0x00000000006c0947 */ /* 0x000fea0003800000 */
[----:B------:R-:W-:-:S13]  /*0d10*/  ISETP.GE.AND P0, PT, R7, 0x1, PT ;  /* 0x000000010700780c */ /* 0x000fda0003f06270 */
[----:B------:R-:W-:Y:S05]  /*0d20*/  @P0 BRA `(.L_x_56) ;  /* 0x0000000000740947 */ /* 0x000fea0003800000 */
[----:B------:R-:W-:Y:S02]  /*0d30*/  ISETP.GE.AND P0, PT, R7, -0x18, PT ;  /* 0xffffffe80700780c */ /* 0x000fe40003f06270 */
[----:B------:R-:W-:-:S11]  /*0d40*/  LOP3.LUT R6, R6, 0x80000000, RZ, 0xc0, !PT ;  /* 0x8000000006067812 */ /* 0x000fd600078ec0ff */
[----:B------:R-:W-:Y:S05]  /*0d50*/  @!P0 BRA `(.L_x_56) ;  /* 0x0000000000688947 */ /* 0x000fea0003800000 */
[CC--:B------:R-:W-:Y:S01]  /*0d60*/  FFMA.RZ R3, R0.reuse, R10.reuse, R9 ;  /* 0x0000000a00037223 */ /* 0x0c0fe2000000c009 */
[C---:B------:R-:W-:Y:S01]  /*0d70*/  VIADD R8, R7.reuse, 0x20 ;  /* 0x0000002007087836 */ /* 0x040fe20000000000 */
[C---:B------:R-:W-:Y:S02]  /*0d80*/  ISETP.NE.AND P2, PT, R7.reuse, RZ, PT ;  /* 0x000000ff0700720c */ /* 0x040fe40003f45270 */
[----:B------:R-:W-:Y:S01]  /*0d90*/  ISETP.NE.AND P1, PT, R7, RZ, PT ;  /* 0x000000ff0700720c */ /* 0x000fe20003f25270 */
[----:B------:R-:W-:Y:S01]  /*0da0*/  IMAD.MOV R7, RZ, RZ, -R7 ;  /* 0x000000ffff077224 */ /* 0x000fe200078e0a07 */
[----:B------:R-:W-:Y:S01]  /*0db0*/  LOP3.LUT R5, R3, 0x7fffff, RZ, 0xc0, !PT ;  /* 0x007fffff03057812 */ /* 0x000fe200078ec0ff */
[CCC-:B------:R-:W-:Y:S01]  /*0dc0*/  FFMA.RP R3, R0.reuse, R10.reuse, R9.reuse ;  /* 0x0000000a00037223 */ /* 0x1c0fe20000008009 */
[----:B------:R-:W-:Y:S02]  /*0dd0*/  FFMA.RM R0, R0, R10, R9 ;  /* 0x0000000a00007223 */ /* 0x000fe40000004009 */
[----:B------:R-:W-:-:S03]  /*0de0*/  LOP3.LUT R5, R5, 0x800000, RZ, 0xfc, !PT ;  /* 0x0080000005057812 */ /* 0x000fc600078efcff */
[----:B------:R-:W-:Y:S02]  /*0df0*/  FSETP.NEU.FTZ.AND P0, PT, R3, R0, PT ;  /* 0x000000000300720b */ /* 0x000fe40003f1d000 */
[----:B------:R-:W-:Y:S02]  /*0e00*/  SHF.L.U32 R8, R5, R8, RZ ;  /* 0x0000000805087219 */ /* 0x000fe400000006ff */
[----:B------:R-:W-:Y:S02]  /*0e10*/  SEL R0, R7, RZ, P2 ;  /* 0x000000ff07007207 */ /* 0x000fe40001000000 */
[----:B------:R-:W-:Y:S02]  /*0e20*/  ISETP.NE.AND P1, PT, R8, RZ, P1 ;  /* 0x000000ff0800720c */ /* 0x000fe40000f25270 */
[----:B------:R-:W-:Y:S02]  /*0e30*/  SHF.R.U32.HI R0, RZ, R0, R5 ;  /* 0x00000000ff007219 */ /* 0x000fe40000011605 */
[----:B------:R-:W-:-:S02]  /*0e40*/  PLOP3.LUT P0, PT, P0, P1, PT, 0xf8, 0x8f ;  /* 0x00000000008f781c */ /* 0x000fc40000703f70 */
[----:B------:R-:W-:Y:S02]  /*0e50*/  SHF.R.U32.HI R8, RZ, 0x1, R0 ;  /* 0x00000001ff087819 */ /* 0x000fe40000011600 */
[----:B------:R-:W-:-:S04]  /*0e60*/  SEL R3, RZ, 0x1, !P0 ;  /* 0x00000001ff037807 */ /* 0x000fc80004000000 */
[----:B------:R-:W-:-:S04]  /*0e70*/  LOP3.LUT R3, R3, 0x1, R8, 0xf8, !PT ;  /* 0x0000000103037812 */ /* 0x000fc800078ef808 */
[----:B------:R-:W-:-:S05]  /*0e80*/  LOP3.LUT R3, R3, R0, RZ, 0xc0, !PT ;  /* 0x0000000003037212 */ /* 0x000fca00078ec0ff */
[----:B------:R-:W-:-:S05]  /*0e90*/  IMAD.IADD R3, R8, 0x1, R3 ;  /* 0x0000000108037824 */ /* 0x000fca00078e0203 */
[----:B------:R-:W-:Y:S01]  /*0ea0*/  LOP3.LUT R6, R3, R6, RZ, 0xfc, !PT ;  /* 0x0000000603067212 */ /* 0x000fe200078efcff */
[----:B------:R-:W-:Y:S06]  /*0eb0*/  BRA `(.L_x_56) ;  /* 0x0000000000107947 */ /* 0x000fec0003800000 */
.L_x_55:
[----:B------:R-:W-:-:S04]  /*0ec0*/  LOP3.LUT R6, R6, 0x80000000, RZ, 0xc0, !PT ;  /* 0x8000000006067812 */ /* 0x000fc800078ec0ff */
[----:B------:R-:W-:Y:S01]  /*0ed0*/  LOP3.LUT R6, R6, 0x7f800000, RZ, 0xfc, !PT ;  /* 0x7f80000006067812 */ /* 0x000fe200078efcff */
[----:B------:R-:W-:Y:S06]  /*0ee0*/  BRA `(.L_x_56) ;  /* 0x0000000000047947 */ /* 0x000fec0003800000 */
.L_x_54:
[----:B------:R-:W-:-:S07]  /*0ef0*/  IMAD R6, R5, 0x800000, R6 ;  /* 0x0080000005067824 */ /* 0x000fce00078e0206 */
.L_x_56:
[----:B------:R-:W-:Y:S05]  /*0f00*/  BSYNC.RECONVERGENT B2 ;  /* 0x0000000000027941 */ /* 0x000fea0003800200 */
.L_x_53:
[----:B------:R-:W-:Y:S05]  /*0f10*/  BRA `(.L_x_57) ;  /* 0x0000000000207947 */ /* 0x000fea0003800000 */
.L_x_52:
[----:B------:R-:W-:-:S04]  /*0f20*/  LOP3.LUT R6, R6, 0x80000000, R3, 0x48, !PT ;  /* 0x8000000006067812 */ /* 0x000fc800078e4803 */
[----:B------:R-:W-:Y:S01]  /*0f30*/  LOP3.LUT R6, R6, 0x7f800000, RZ, 0xfc, !PT ;  /* 0x7f80000006067812 */ /* 0x000fe200078efcff */
[----:B------:R-:W-:Y:S06]  /*0f40*/  BRA `(.L_x_57) ;  /* 0x0000000000147947 */ /* 0x000fec0003800000 */
.L_x_51:
[----:B------:R-:W-:Y:S01]  /*0f50*/  LOP3.LUT R6, R6, 0x80000000, R3, 0x48, !PT ;  /* 0x8000000006067812 */ /* 0x000fe200078e4803 */
[----:B------:R-:W-:Y:S06]  /*0f60*/  BRA `(.L_x_57) ;  /* 0x00000000000c7947 */ /* 0x000fec0003800000 */
.L_x_50:
[----:B------:R-:W0:Y:S01]  /*0f70*/  MUFU.RSQ R6, -QNAN ;  /* 0xffc0000000067908 */ /* 0x000e220000001400 */
[----:B------:R-:W-:Y:S05]  /*0f80*/  BRA `(.L_x_57) ;  /* 0x0000000000047947 */ /* 0x000fea0003800000 */
.L_x_49:
[----:B------:R-:W-:-:S07]  /*0f90*/  FADD.FTZ R6, R0, 6.2831854820251464844 ;  /* 0x40c90fdb00067421 */ /* 0x000fce0000010000 */
.L_x_57:
[----:B------:R-:W-:Y:S05]  /*0fa0*/  BSYNC.RECONVERGENT B0 ;  /* 0x0000000000007941 */ /* 0x000fea0003800200 */
.L_x_46:
[----:B------:R-:W-:-:S04]  /*0fb0*/  IMAD.MOV.U32 R3, RZ, RZ, 0x0 ;  /* 0x00000000ff037424 */ /* 0x000fc800078e00ff */
[----:B0-----:R-:W-:Y:S05]  /*0fc0*/  RET.REL.NODEC R2 `(_Z6genARSPKfPfi) ;  /* 0xfffffff0020c7950 */ /* 0x001fea0003c3ffff */
.L_x_58:
        /* <DEDUP_REMOVED lines=11> */
.L_x_62:


//--------------------- .nv.global.init           --------------------------
	.section	.nv.global.init,"aw",@progbits
	.align	4
.nv.global.init:
	.type		mrg32k3aM1SubSeq,@object
	.size		mrg32k3aM1SubSeq,(mrg32k3aM2SubSeq - mrg32k3aM1SubSeq)
mrg32k3aM1SubSeq:
        /*0000*/ 	.byte	0x0b, 0xcc, 0xee, 0x04, 0x73, 0x29, 0x8b, 0x6f, 0xf6, 0x53, 0x03, 0xf6, 0x23, 0xf6, 0xea, 0xda
        /* <DEDUP_REMOVED lines=125> */
	.type		mrg32k3aM2SubSeq,@object
	.size		mrg32k3aM2SubSeq,(mrg32k3aM1 - mrg32k3aM2SubSeq)
mrg32k3aM2SubSeq:
        /* <DEDUP_REMOVED lines=126> */
	.type		mrg32k3aM1,@object
	.size		mrg32k3aM1,(mrg32k3aM1Seq - mrg32k3aM1)
mrg32k3aM1:
        /* <DEDUP_REMOVED lines=144> */
	.type		mrg32k3aM1Seq,@object
	.size		mrg32k3aM1Seq,(mrg32k3aM2 - mrg32k3aM1Seq)
mrg32k3aM1Seq:
        /* <DEDUP_REMOVED lines=144> */
	.type		mrg32k3aM2,@object
	.size		mrg32k3aM2,(mrg32k3aM2Seq - mrg32k3aM2)
mrg32k3aM2:
        /* <DEDUP_REMOVED lines=144> */
	.type		mrg32k3aM2Seq,@object
	.size		mrg32k3aM2Seq,(precalc_xorwow_matrix - mrg32k3aM2Seq)
mrg32k3aM2Seq:
        /* <DEDUP_REMOVED lines=144> */
	.type		precalc_xorwow_matrix,@object
	.size		precalc_xorwow_matrix,(precalc_xorwow_offset_matrix - precalc_xorwow_matrix)
precalc_xorwow_matrix:
        /* <DEDUP_REMOVED lines=6400> */
	.type		precalc_xorwow_offset_matrix,@object
	.size		precalc_xorwow_offset_matrix,(.L_1 - precalc_xorwow_offset_matrix)
precalc_xorwow_offset_matrix:
        /* <DEDUP_REMOVED lines=6400> */
.L_1:


//--------------------- .nv.shared.reserved.0     --------------------------
	.section	.nv.shared.reserved.0,"aw",@nobits
	.weak		__nv_reservedSMEM_offset_0_alias
	.size		__nv_reservedSMEM_offset_0_alias, 0, 64
	.other		__nv_reservedSMEM_offset_0_alias,@"STO_CUDA_RESERVED_SHARED STV_DEFAULT"
__nv_reservedSMEM_offset_0_alias:
	.zero		0
	.zero		64


//--------------------- .nv.constant0._Z6genASWPKfS0_S0_PfiiP17curandStateXORWOW --------------------------
	.section	.nv.constant0._Z6genASWPKfS0_S0_PfiiP17curandStateXORWOW,"a",@progbits
	.sectionflags	@""
	.align	4
.nv.constant0._Z6genASWPKfS0_S0_PfiiP17curandStateXORWOW:
	.zero		944


//--------------------- .nv.constant0._Z9setupPRNGP17curandStateXORWOW --------------------------
	.section	.nv.constant0._Z9setupPRNGP17curandStateXORWOW,"a",@progbits
	.sectionflags	@""
	.align	4
.nv.constant0._Z9setupPRNGP17curandStateXORWOW:
	.zero		904


//--------------------- .nv.constant0._Z6genWRSPKfS0_Pffi --------------------------
	.section	.nv.constant0._Z6genWRSPKfS0_Pffi,"a",@progbits
	.sectionflags	@""
	.align	4
.nv.constant0._Z6genWRSPKfS0_Pffi:
	.zero		928


//--------------------- .nv.constant0._Z6genARSPKfPfi --------------------------
	.section	.nv.constant0._Z6genARSPKfPfi,"a",@progbits
	.sectionflags	@""
	.align	4
.nv.constant0._Z6genARSPKfPfi:
	.zero		916


//--------------------- SYMBOLS --------------------------

	.type		.nv.reservedSmem.offset0,@object
	.size		.nv.reservedSmem.offset0,0x4
